//
// Generated by NVIDIA NVVM Compiler
//
// Compiler Build ID: CL-36424714
// Cuda compilation tools, release 13.0, V13.0.88
// Based on NVVM 20.0.0
//

.version 9.0
.target sm_100
.address_size 64

	// .globl	_ZN8scan_gpu20scan_gpu_single_warpI18DebugRangeConcatOpLj4EEEvmPKNT_4DataEPS3_

.visible .entry _ZN8scan_gpu20scan_gpu_single_warpI18DebugRangeConcatOpLj4EEEvmPKNT_4DataEPS3_(
	.param .u64 _ZN8scan_gpu20scan_gpu_single_warpI18DebugRangeConcatOpLj4EEEvmPKNT_4DataEPS3__param_0,
	.param .u64 .ptr .align 1 _ZN8scan_gpu20scan_gpu_single_warpI18DebugRangeConcatOpLj4EEEvmPKNT_4DataEPS3__param_1,
	.param .u64 .ptr .align 1 _ZN8scan_gpu20scan_gpu_single_warpI18DebugRangeConcatOpLj4EEEvmPKNT_4DataEPS3__param_2
)
{
	.reg .pred 	%p<242>;
	.reg .b32 	%r<324>;
	.reg .b64 	%rd<41>;

	ld.param.u64 	%rd17, [_ZN8scan_gpu20scan_gpu_single_warpI18DebugRangeConcatOpLj4EEEvmPKNT_4DataEPS3__param_0];
	ld.param.u64 	%rd18, [_ZN8scan_gpu20scan_gpu_single_warpI18DebugRangeConcatOpLj4EEEvmPKNT_4DataEPS3__param_1];
	ld.param.u64 	%rd19, [_ZN8scan_gpu20scan_gpu_single_warpI18DebugRangeConcatOpLj4EEEvmPKNT_4DataEPS3__param_2];
	cvta.to.global.u64 	%rd1, %rd19;
	cvta.to.global.u64 	%rd2, %rd18;
	mov.u32 	%r219, %tid.x;
	and.b32  	%r1, %r219, 31;
	shr.u64 	%rd20, %rd17, 5;
	cvt.u32.u64 	%r220, %rd20;
	mul.lo.s32 	%r2, %r219, %r220;
	add.s32 	%r319, %r2, %r220;
	shr.u32 	%r293, %r2, 2;
	shr.u32 	%r5, %r319, 2;
	setp.le.u32 	%p1, %r5, %r293;
	mov.b32 	%r260, 0;
	mov.u32 	%r261, %r260;
	@%p1 bra 	$L__BB0_41;
	sub.s32 	%r6, %r5, %r293;
	add.s32 	%r223, %r293, 1;
	setp.eq.s32 	%p2, %r5, %r223;
	mov.b32 	%r261, 0;
	mov.u32 	%r264, %r293;
	mov.u32 	%r260, %r261;
	@%p2 bra 	$L__BB0_28;
	cvt.u64.u32 	%rd21, %r2;
	shl.b64 	%rd22, %rd21, 3;
	and.b64  	%rd23, %rd22, 34359738336;
	add.s64 	%rd24, %rd23, %rd2;
	add.s64 	%rd37, %rd24, 32;
	and.b32  	%r225, %r6, 1073741822;
	neg.s32 	%r242, %r225;
	mov.b32 	%r261, 0;
	mov.u32 	%r264, %r293;
$L__BB0_3:
	ld.global.v8.u32 	{%r12, %r13, %r14, %r15, %r16, %r17, %r18, %r19}, [%rd37+-32];
	setp.eq.s32 	%p3, %r261, %r260;
	mov.u32 	%r246, %r13;
	mov.u32 	%r247, %r12;
	@%p3 bra 	$L__BB0_6;
	setp.eq.s32 	%p4, %r12, %r13;
	mov.u32 	%r246, %r260;
	mov.u32 	%r247, %r261;
	@%p4 bra 	$L__BB0_6;
	setp.ne.s32 	%p5, %r261, -1;
	setp.ne.s32 	%p6, %r12, -1;
	setp.eq.s32 	%p7, %r260, %r12;
	and.pred  	%p8, %p6, %p5;
	and.pred  	%p9, %p8, %p7;
	selp.b32 	%r246, %r13, -1, %p9;
	selp.b32 	%r247, %r261, -1, %p9;
$L__BB0_6:
	setp.eq.s32 	%p10, %r247, %r246;
	mov.u32 	%r248, %r15;
	mov.u32 	%r249, %r14;
	@%p10 bra 	$L__BB0_9;
	setp.eq.s32 	%p11, %r14, %r15;
	mov.u32 	%r248, %r246;
	mov.u32 	%r249, %r247;
	@%p11 bra 	$L__BB0_9;
	setp.ne.s32 	%p12, %r247, -1;
	setp.ne.s32 	%p13, %r14, -1;
	setp.eq.s32 	%p14, %r246, %r14;
	and.pred  	%p15, %p13, %p12;
	and.pred  	%p16, %p15, %p14;
	selp.b32 	%r248, %r15, -1, %p16;
	selp.b32 	%r249, %r247, -1, %p16;
$L__BB0_9:
	setp.eq.s32 	%p17, %r249, %r248;
	mov.u32 	%r250, %r17;
	mov.u32 	%r251, %r16;
	@%p17 bra 	$L__BB0_12;
	setp.eq.s32 	%p18, %r16, %r17;
	mov.u32 	%r250, %r248;
	mov.u32 	%r251, %r249;
	@%p18 bra 	$L__BB0_12;
	setp.ne.s32 	%p19, %r249, -1;
	setp.ne.s32 	%p20, %r16, -1;
	setp.eq.s32 	%p21, %r248, %r16;
	and.pred  	%p22, %p20, %p19;
	and.pred  	%p23, %p22, %p21;
	selp.b32 	%r250, %r17, -1, %p23;
	selp.b32 	%r251, %r249, -1, %p23;
$L__BB0_12:
	setp.eq.s32 	%p24, %r251, %r250;
	mov.u32 	%r252, %r19;
	mov.u32 	%r253, %r18;
	@%p24 bra 	$L__BB0_15;
	setp.eq.s32 	%p25, %r18, %r19;
	mov.u32 	%r252, %r250;
	mov.u32 	%r253, %r251;
	@%p25 bra 	$L__BB0_15;
	setp.ne.s32 	%p26, %r251, -1;
	setp.ne.s32 	%p27, %r18, -1;
	setp.eq.s32 	%p28, %r250, %r18;
	and.pred  	%p29, %p27, %p26;
	and.pred  	%p30, %p29, %p28;
	selp.b32 	%r252, %r19, -1, %p30;
	selp.b32 	%r253, %r251, -1, %p30;
$L__BB0_15:
	ld.global.v8.u32 	{%r36, %r37, %r38, %r39, %r40, %r41, %r42, %r43}, [%rd37];
	setp.eq.s32 	%p31, %r253, %r252;
	mov.u32 	%r254, %r37;
	mov.u32 	%r255, %r36;
	@%p31 bra 	$L__BB0_18;
	setp.eq.s32 	%p32, %r36, %r37;
	mov.u32 	%r254, %r252;
	mov.u32 	%r255, %r253;
	@%p32 bra 	$L__BB0_18;
	setp.ne.s32 	%p33, %r253, -1;
	setp.ne.s32 	%p34, %r36, -1;
	setp.eq.s32 	%p35, %r252, %r36;
	and.pred  	%p36, %p34, %p33;
	and.pred  	%p37, %p36, %p35;
	selp.b32 	%r254, %r37, -1, %p37;
	selp.b32 	%r255, %r253, -1, %p37;
$L__BB0_18:
	setp.eq.s32 	%p38, %r255, %r254;
	mov.u32 	%r256, %r39;
	mov.u32 	%r257, %r38;
	@%p38 bra 	$L__BB0_21;
	setp.eq.s32 	%p39, %r38, %r39;
	mov.u32 	%r256, %r254;
	mov.u32 	%r257, %r255;
	@%p39 bra 	$L__BB0_21;
	setp.ne.s32 	%p40, %r255, -1;
	setp.ne.s32 	%p41, %r38, -1;
	setp.eq.s32 	%p42, %r254, %r38;
	and.pred  	%p43, %p41, %p40;
	and.pred  	%p44, %p43, %p42;
	selp.b32 	%r256, %r39, -1, %p44;
	selp.b32 	%r257, %r255, -1, %p44;
$L__BB0_21:
	setp.eq.s32 	%p45, %r257, %r256;
	mov.u32 	%r258, %r41;
	mov.u32 	%r259, %r40;
	@%p45 bra 	$L__BB0_24;
	setp.eq.s32 	%p46, %r40, %r41;
	mov.u32 	%r258, %r256;
	mov.u32 	%r259, %r257;
	@%p46 bra 	$L__BB0_24;
	setp.ne.s32 	%p47, %r257, -1;
	setp.ne.s32 	%p48, %r40, -1;
	setp.eq.s32 	%p49, %r256, %r40;
	and.pred  	%p50, %p48, %p47;
	and.pred  	%p51, %p50, %p49;
	selp.b32 	%r258, %r41, -1, %p51;
	selp.b32 	%r259, %r257, -1, %p51;
$L__BB0_24:
	setp.eq.s32 	%p52, %r259, %r258;
	mov.u32 	%r260, %r43;
	mov.u32 	%r261, %r42;
	@%p52 bra 	$L__BB0_27;
	setp.eq.s32 	%p53, %r42, %r43;
	mov.u32 	%r260, %r258;
	mov.u32 	%r261, %r259;
	@%p53 bra 	$L__BB0_27;
	setp.ne.s32 	%p54, %r259, -1;
	setp.ne.s32 	%p55, %r42, -1;
	setp.eq.s32 	%p56, %r258, %r42;
	and.pred  	%p57, %p55, %p54;
	and.pred  	%p58, %p57, %p56;
	selp.b32 	%r260, %r43, -1, %p58;
	selp.b32 	%r261, %r259, -1, %p58;
$L__BB0_27:
	add.s32 	%r264, %r264, 2;
	add.s64 	%rd37, %rd37, 64;
	add.s32 	%r242, %r242, 2;
	setp.ne.s32 	%p59, %r242, 0;
	@%p59 bra 	$L__BB0_3;
$L__BB0_28:
	and.b32  	%r226, %r6, 1;
	setp.eq.b32 	%p60, %r226, 1;
	not.pred 	%p61, %p60;
	@%p61 bra 	$L__BB0_41;
	mul.wide.u32 	%rd25, %r264, 32;
	add.s64 	%rd26, %rd2, %rd25;
	ld.global.v8.u32 	{%r67, %r68, %r69, %r70, %r71, %r72, %r73, %r74}, [%rd26];
	setp.eq.s32 	%p62, %r261, %r260;
	mov.u32 	%r267, %r68;
	mov.u32 	%r268, %r67;
	@%p62 bra 	$L__BB0_32;
	setp.eq.s32 	%p63, %r67, %r68;
	mov.u32 	%r267, %r260;
	mov.u32 	%r268, %r261;
	@%p63 bra 	$L__BB0_32;
	setp.ne.s32 	%p64, %r261, -1;
	setp.ne.s32 	%p65, %r67, -1;
	setp.eq.s32 	%p66, %r260, %r67;
	and.pred  	%p67, %p65, %p64;
	and.pred  	%p68, %p67, %p66;
	selp.b32 	%r267, %r68, -1, %p68;
	selp.b32 	%r268, %r261, -1, %p68;
$L__BB0_32:
	setp.eq.s32 	%p69, %r268, %r267;
	mov.u32 	%r269, %r70;
	mov.u32 	%r270, %r69;
	@%p69 bra 	$L__BB0_35;
	setp.eq.s32 	%p70, %r69, %r70;
	mov.u32 	%r269, %r267;
	mov.u32 	%r270, %r268;
	@%p70 bra 	$L__BB0_35;
	setp.ne.s32 	%p71, %r268, -1;
	setp.ne.s32 	%p72, %r69, -1;
	setp.eq.s32 	%p73, %r267, %r69;
	and.pred  	%p74, %p72, %p71;
	and.pred  	%p75, %p74, %p73;
	selp.b32 	%r269, %r70, -1, %p75;
	selp.b32 	%r270, %r268, -1, %p75;
$L__BB0_35:
	setp.eq.s32 	%p76, %r270, %r269;
	mov.u32 	%r271, %r72;
	mov.u32 	%r272, %r71;
	@%p76 bra 	$L__BB0_38;
	setp.eq.s32 	%p77, %r71, %r72;
	mov.u32 	%r271, %r269;
	mov.u32 	%r272, %r270;
	@%p77 bra 	$L__BB0_38;
	setp.ne.s32 	%p78, %r270, -1;
	setp.ne.s32 	%p79, %r71, -1;
	setp.eq.s32 	%p80, %r269, %r71;
	and.pred  	%p81, %p79, %p78;
	and.pred  	%p82, %p81, %p80;
	selp.b32 	%r271, %r72, -1, %p82;
	selp.b32 	%r272, %r270, -1, %p82;
$L__BB0_38:
	setp.eq.s32 	%p83, %r272, %r271;
	mov.u32 	%r260, %r74;
	mov.u32 	%r261, %r73;
	@%p83 bra 	$L__BB0_41;
	setp.eq.s32 	%p84, %r73, %r74;
	mov.u32 	%r260, %r271;
	mov.u32 	%r261, %r272;
	@%p84 bra 	$L__BB0_41;
	setp.ne.s32 	%p85, %r272, -1;
	setp.ne.s32 	%p86, %r73, -1;
	setp.eq.s32 	%p87, %r271, %r73;
	and.pred  	%p88, %p86, %p85;
	and.pred  	%p89, %p88, %p87;
	selp.b32 	%r260, %r74, -1, %p89;
	selp.b32 	%r261, %r272, -1, %p89;
$L__BB0_41:
	bar.warp.sync 	-1;
	shfl.sync.up.b32	%r227|%p90, %r261, 1, 0, -1;
	shfl.sync.up.b32	%r228|%p91, %r260, 1, 0, -1;
	setp.eq.s32 	%p92, %r1, 0;
	selp.b32 	%r91, 0, %r228, %p92;
	selp.b32 	%r92, 0, %r227, %p92;
	setp.eq.s32 	%p93, %r92, %r91;
	mov.u32 	%r275, %r261;
	mov.u32 	%r276, %r260;
	@%p93 bra 	$L__BB0_44;
	setp.eq.s32 	%p94, %r261, %r260;
	mov.u32 	%r275, %r92;
	mov.u32 	%r276, %r91;
	@%p94 bra 	$L__BB0_44;
	setp.ne.s32 	%p95, %r92, -1;
	setp.ne.s32 	%p96, %r261, -1;
	setp.eq.s32 	%p97, %r91, %r261;
	and.pred  	%p98, %p96, %p95;
	and.pred  	%p99, %p98, %p97;
	selp.b32 	%r275, %r92, -1, %p99;
	selp.b32 	%r276, %r260, -1, %p99;
$L__BB0_44:
	shfl.sync.up.b32	%r229|%p100, %r275, 2, 0, -1;
	shfl.sync.up.b32	%r230|%p101, %r276, 2, 0, -1;
	setp.lt.u32 	%p102, %r1, 2;
	selp.b32 	%r97, 0, %r230, %p102;
	selp.b32 	%r98, 0, %r229, %p102;
	setp.eq.s32 	%p103, %r98, %r97;
	mov.u32 	%r277, %r275;
	mov.u32 	%r278, %r276;
	@%p103 bra 	$L__BB0_47;
	setp.eq.s32 	%p104, %r275, %r276;
	mov.u32 	%r277, %r98;
	mov.u32 	%r278, %r97;
	@%p104 bra 	$L__BB0_47;
	setp.ne.s32 	%p105, %r98, -1;
	setp.ne.s32 	%p106, %r275, -1;
	setp.eq.s32 	%p107, %r97, %r275;
	and.pred  	%p108, %p106, %p105;
	and.pred  	%p109, %p108, %p107;
	selp.b32 	%r277, %r98, -1, %p109;
	selp.b32 	%r278, %r276, -1, %p109;
$L__BB0_47:
	shfl.sync.up.b32	%r231|%p110, %r277, 4, 0, -1;
	shfl.sync.up.b32	%r232|%p111, %r278, 4, 0, -1;
	setp.lt.u32 	%p112, %r1, 4;
	selp.b32 	%r103, 0, %r232, %p112;
	selp.b32 	%r104, 0, %r231, %p112;
	setp.eq.s32 	%p113, %r104, %r103;
	mov.u32 	%r279, %r277;
	mov.u32 	%r280, %r278;
	@%p113 bra 	$L__BB0_50;
	setp.eq.s32 	%p114, %r277, %r278;
	mov.u32 	%r279, %r104;
	mov.u32 	%r280, %r103;
	@%p114 bra 	$L__BB0_50;
	setp.ne.s32 	%p115, %r104, -1;
	setp.ne.s32 	%p116, %r277, -1;
	setp.eq.s32 	%p117, %r103, %r277;
	and.pred  	%p118, %p116, %p115;
	and.pred  	%p119, %p118, %p117;
	selp.b32 	%r279, %r104, -1, %p119;
	selp.b32 	%r280, %r278, -1, %p119;
$L__BB0_50:
	shfl.sync.up.b32	%r233|%p120, %r279, 8, 0, -1;
	shfl.sync.up.b32	%r234|%p121, %r280, 8, 0, -1;
	setp.lt.u32 	%p122, %r1, 8;
	selp.b32 	%r109, 0, %r234, %p122;
	selp.b32 	%r110, 0, %r233, %p122;
	setp.eq.s32 	%p123, %r110, %r109;
	mov.u32 	%r281, %r279;
	mov.u32 	%r282, %r280;
	@%p123 bra 	$L__BB0_53;
	setp.eq.s32 	%p124, %r279, %r280;
	mov.u32 	%r281, %r110;
	mov.u32 	%r282, %r109;
	@%p124 bra 	$L__BB0_53;
	setp.ne.s32 	%p125, %r110, -1;
	setp.ne.s32 	%p126, %r279, -1;
	setp.eq.s32 	%p127, %r109, %r279;
	and.pred  	%p128, %p126, %p125;
	and.pred  	%p129, %p128, %p127;
	selp.b32 	%r281, %r110, -1, %p129;
	selp.b32 	%r282, %r280, -1, %p129;
$L__BB0_53:
	shfl.sync.up.b32	%r235|%p130, %r281, 16, 0, -1;
	shfl.sync.up.b32	%r236|%p131, %r282, 16, 0, -1;
	setp.lt.u32 	%p132, %r1, 16;
	selp.b32 	%r115, 0, %r236, %p132;
	selp.b32 	%r116, 0, %r235, %p132;
	setp.eq.s32 	%p133, %r116, %r115;
	mov.u32 	%r283, %r281;
	mov.u32 	%r284, %r282;
	@%p133 bra 	$L__BB0_56;
	setp.eq.s32 	%p134, %r281, %r282;
	mov.u32 	%r283, %r116;
	mov.u32 	%r284, %r115;
	@%p134 bra 	$L__BB0_56;
	setp.ne.s32 	%p135, %r116, -1;
	setp.ne.s32 	%p136, %r281, -1;
	setp.eq.s32 	%p137, %r115, %r281;
	and.pred  	%p138, %p136, %p135;
	and.pred  	%p139, %p138, %p137;
	selp.b32 	%r283, %r116, -1, %p139;
	selp.b32 	%r284, %r282, -1, %p139;
$L__BB0_56:
	setp.eq.s32 	%p140, %r1, 0;
	setp.le.u32 	%p141, %r5, %r293;
	shfl.sync.up.b32	%r237|%p142, %r283, 1, 0, -1;
	shfl.sync.up.b32	%r238|%p143, %r284, 1, 0, -1;
	selp.b32 	%r316, 0, %r238, %p140;
	selp.b32 	%r315, 0, %r237, %p140;
	@%p141 bra 	$L__BB0_98;
	sub.s32 	%r240, %r5, %r293;
	add.s32 	%r123, %r293, 1;
	and.b32  	%r241, %r240, 1;
	setp.eq.b32 	%p144, %r241, 1;
	not.pred 	%p145, %p144;
	@%p145 bra 	$L__BB0_71;
	mul.wide.u32 	%rd27, %r293, 32;
	add.s64 	%rd28, %rd2, %rd27;
	ld.global.v8.u32 	{%r124, %r125, %r126, %r127, %r128, %r129, %r130, %r131}, [%rd28];
	setp.eq.s32 	%p146, %r315, %r316;
	mov.u32 	%r285, %r124;
	mov.u32 	%r286, %r125;
	@%p146 bra 	$L__BB0_61;
	setp.eq.s32 	%p147, %r124, %r125;
	mov.u32 	%r285, %r315;
	mov.u32 	%r286, %r316;
	@%p147 bra 	$L__BB0_61;
	setp.ne.s32 	%p148, %r315, -1;
	setp.ne.s32 	%p149, %r124, -1;
	setp.eq.s32 	%p150, %r316, %r124;
	and.pred  	%p151, %p149, %p148;
	and.pred  	%p152, %p151, %p150;
	selp.b32 	%r285, %r315, -1, %p152;
	selp.b32 	%r286, %r125, -1, %p152;
$L__BB0_61:
	setp.eq.s32 	%p153, %r285, %r286;
	mov.u32 	%r287, %r126;
	mov.u32 	%r288, %r127;
	@%p153 bra 	$L__BB0_64;
	setp.eq.s32 	%p154, %r126, %r127;
	mov.u32 	%r287, %r285;
	mov.u32 	%r288, %r286;
	@%p154 bra 	$L__BB0_64;
	setp.ne.s32 	%p155, %r285, -1;
	setp.ne.s32 	%p156, %r126, -1;
	setp.eq.s32 	%p157, %r286, %r126;
	and.pred  	%p158, %p156, %p155;
	and.pred  	%p159, %p158, %p157;
	selp.b32 	%r287, %r285, -1, %p159;
	selp.b32 	%r288, %r127, -1, %p159;
$L__BB0_64:
	setp.eq.s32 	%p160, %r287, %r288;
	mov.u32 	%r289, %r128;
	mov.u32 	%r290, %r129;
	@%p160 bra 	$L__BB0_67;
	setp.eq.s32 	%p161, %r128, %r129;
	mov.u32 	%r289, %r287;
	mov.u32 	%r290, %r288;
	@%p161 bra 	$L__BB0_67;
	setp.ne.s32 	%p162, %r287, -1;
	setp.ne.s32 	%p163, %r128, -1;
	setp.eq.s32 	%p164, %r288, %r128;
	and.pred  	%p165, %p163, %p162;
	and.pred  	%p166, %p165, %p164;
	selp.b32 	%r289, %r287, -1, %p166;
	selp.b32 	%r290, %r129, -1, %p166;
$L__BB0_67:
	setp.eq.s32 	%p167, %r289, %r290;
	mov.u32 	%r315, %r130;
	mov.u32 	%r316, %r131;
	@%p167 bra 	$L__BB0_70;
	setp.eq.s32 	%p168, %r130, %r131;
	mov.u32 	%r315, %r289;
	mov.u32 	%r316, %r290;
	@%p168 bra 	$L__BB0_70;
	setp.ne.s32 	%p169, %r289, -1;
	setp.ne.s32 	%p170, %r130, -1;
	setp.eq.s32 	%p171, %r290, %r130;
	and.pred  	%p172, %p170, %p169;
	and.pred  	%p173, %p172, %p171;
	selp.b32 	%r315, %r289, -1, %p173;
	selp.b32 	%r316, %r131, -1, %p173;
$L__BB0_70:
	add.s64 	%rd30, %rd1, %rd27;
	st.global.v8.u32 	[%rd30], {%r285, %r286, %r287, %r288, %r289, %r290, %r315, %r316};
	mov.u32 	%r293, %r123;
$L__BB0_71:
	setp.eq.s32 	%p174, %r5, %r123;
	@%p174 bra 	$L__BB0_98;
	sub.s32 	%r298, %r293, %r5;
	mul.wide.u32 	%rd31, %r293, 32;
	add.s64 	%rd32, %rd31, 32;
	add.s64 	%rd39, %rd1, %rd32;
	add.s64 	%rd38, %rd2, %rd32;
$L__BB0_73:
	ld.global.v8.u32 	{%r157, %r158, %r159, %r160, %r161, %r162, %r163, %r164}, [%rd38+-32];
	setp.eq.s32 	%p175, %r315, %r316;
	mov.u32 	%r301, %r157;
	mov.u32 	%r302, %r158;
	@%p175 bra 	$L__BB0_76;
	setp.eq.s32 	%p176, %r157, %r158;
	mov.u32 	%r301, %r315;
	mov.u32 	%r302, %r316;
	@%p176 bra 	$L__BB0_76;
	setp.ne.s32 	%p177, %r315, -1;
	setp.ne.s32 	%p178, %r157, -1;
	setp.eq.s32 	%p179, %r316, %r157;
	and.pred  	%p180, %p178, %p177;
	and.pred  	%p181, %p180, %p179;
	selp.b32 	%r301, %r315, -1, %p181;
	selp.b32 	%r302, %r158, -1, %p181;
$L__BB0_76:
	setp.eq.s32 	%p182, %r301, %r302;
	mov.u32 	%r303, %r159;
	mov.u32 	%r304, %r160;
	@%p182 bra 	$L__BB0_79;
	setp.eq.s32 	%p183, %r159, %r160;
	mov.u32 	%r303, %r301;
	mov.u32 	%r304, %r302;
	@%p183 bra 	$L__BB0_79;
	setp.ne.s32 	%p184, %r301, -1;
	setp.ne.s32 	%p185, %r159, -1;
	setp.eq.s32 	%p186, %r302, %r159;
	and.pred  	%p187, %p185, %p184;
	and.pred  	%p188, %p187, %p186;
	selp.b32 	%r303, %r301, -1, %p188;
	selp.b32 	%r304, %r160, -1, %p188;
$L__BB0_79:
	setp.eq.s32 	%p189, %r303, %r304;
	mov.u32 	%r305, %r161;
	mov.u32 	%r306, %r162;
	@%p189 bra 	$L__BB0_82;
	setp.eq.s32 	%p190, %r161, %r162;
	mov.u32 	%r305, %r303;
	mov.u32 	%r306, %r304;
	@%p190 bra 	$L__BB0_82;
	setp.ne.s32 	%p191, %r303, -1;
	setp.ne.s32 	%p192, %r161, -1;
	setp.eq.s32 	%p193, %r304, %r161;
	and.pred  	%p194, %p192, %p191;
	and.pred  	%p195, %p194, %p193;
	selp.b32 	%r305, %r303, -1, %p195;
	selp.b32 	%r306, %r162, -1, %p195;
$L__BB0_82:
	setp.eq.s32 	%p196, %r305, %r306;
	mov.u32 	%r307, %r163;
	mov.u32 	%r308, %r164;
	@%p196 bra 	$L__BB0_85;
	setp.eq.s32 	%p197, %r163, %r164;
	mov.u32 	%r307, %r305;
	mov.u32 	%r308, %r306;
	@%p197 bra 	$L__BB0_85;
	setp.ne.s32 	%p198, %r305, -1;
	setp.ne.s32 	%p199, %r163, -1;
	setp.eq.s32 	%p200, %r306, %r163;
	and.pred  	%p201, %p199, %p198;
	and.pred  	%p202, %p201, %p200;
	selp.b32 	%r307, %r305, -1, %p202;
	selp.b32 	%r308, %r164, -1, %p202;
$L__BB0_85:
	st.global.v8.u32 	[%rd39+-32], {%r301, %r302, %r303, %r304, %r305, %r306, %r307, %r308};
	ld.global.v8.u32 	{%r181, %r182, %r183, %r184, %r185, %r186, %r187, %r188}, [%rd38];
	setp.eq.s32 	%p203, %r307, %r308;
	mov.u32 	%r309, %r181;
	mov.u32 	%r310, %r182;
	@%p203 bra 	$L__BB0_88;
	setp.eq.s32 	%p204, %r181, %r182;
	mov.u32 	%r309, %r307;
	mov.u32 	%r310, %r308;
	@%p204 bra 	$L__BB0_88;
	setp.ne.s32 	%p205, %r307, -1;
	setp.ne.s32 	%p206, %r181, -1;
	setp.eq.s32 	%p207, %r308, %r181;
	and.pred  	%p208, %p206, %p205;
	and.pred  	%p209, %p208, %p207;
	selp.b32 	%r309, %r307, -1, %p209;
	selp.b32 	%r310, %r182, -1, %p209;
$L__BB0_88:
	setp.eq.s32 	%p210, %r309, %r310;
	mov.u32 	%r311, %r183;
	mov.u32 	%r312, %r184;
	@%p210 bra 	$L__BB0_91;
	setp.eq.s32 	%p211, %r183, %r184;
	mov.u32 	%r311, %r309;
	mov.u32 	%r312, %r310;
	@%p211 bra 	$L__BB0_91;
	setp.ne.s32 	%p212, %r309, -1;
	setp.ne.s32 	%p213, %r183, -1;
	setp.eq.s32 	%p214, %r310, %r183;
	and.pred  	%p215, %p213, %p212;
	and.pred  	%p216, %p215, %p214;
	selp.b32 	%r311, %r309, -1, %p216;
	selp.b32 	%r312, %r184, -1, %p216;
$L__BB0_91:
	setp.eq.s32 	%p217, %r311, %r312;
	mov.u32 	%r313, %r185;
	mov.u32 	%r314, %r186;
	@%p217 bra 	$L__BB0_94;
	setp.eq.s32 	%p218, %r185, %r186;
	mov.u32 	%r313, %r311;
	mov.u32 	%r314, %r312;
	@%p218 bra 	$L__BB0_94;
	setp.ne.s32 	%p219, %r311, -1;
	setp.ne.s32 	%p220, %r185, -1;
	setp.eq.s32 	%p221, %r312, %r185;
	and.pred  	%p222, %p220, %p219;
	and.pred  	%p223, %p222, %p221;
	selp.b32 	%r313, %r311, -1, %p223;
	selp.b32 	%r314, %r186, -1, %p223;
$L__BB0_94:
	setp.eq.s32 	%p224, %r313, %r314;
	mov.u32 	%r315, %r187;
	mov.u32 	%r316, %r188;
	@%p224 bra 	$L__BB0_97;
	setp.eq.s32 	%p225, %r187, %r188;
	mov.u32 	%r315, %r313;
	mov.u32 	%r316, %r314;
	@%p225 bra 	$L__BB0_97;
	setp.ne.s32 	%p226, %r313, -1;
	setp.ne.s32 	%p227, %r187, -1;
	setp.eq.s32 	%p228, %r314, %r187;
	and.pred  	%p229, %p227, %p226;
	and.pred  	%p230, %p229, %p228;
	selp.b32 	%r315, %r313, -1, %p230;
	selp.b32 	%r316, %r188, -1, %p230;
$L__BB0_97:
	st.global.v8.u32 	[%rd39], {%r309, %r310, %r311, %r312, %r313, %r314, %r315, %r316};
	add.s32 	%r298, %r298, 2;
	add.s64 	%rd39, %rd39, 64;
	add.s64 	%rd38, %rd38, 64;
	setp.ne.s32 	%p231, %r298, 0;
	@%p231 bra 	$L__BB0_73;
$L__BB0_98:
	setp.ne.s32 	%p232, %r1, 31;
	@%p232 bra 	$L__BB0_105;
	cvt.u64.u32 	%rd40, %r319;
	and.b64  	%rd13, %rd17, 31;
	setp.eq.s64 	%p233, %rd13, 0;
	@%p233 bra 	$L__BB0_105;
	add.s64 	%rd14, %rd13, %rd40;
$L__BB0_101:
	mov.u32 	%r210, %r316;
	mov.u32 	%r209, %r315;
	shl.b64 	%rd33, %rd40, 3;
	add.s64 	%rd34, %rd2, %rd33;
	ld.global.u32 	%r211, [%rd34];
	ld.global.u32 	%r212, [%rd34+4];
	setp.eq.s32 	%p234, %r209, %r210;
	mov.u32 	%r315, %r211;
	mov.u32 	%r316, %r212;
	@%p234 bra 	$L__BB0_104;
	setp.eq.s32 	%p235, %r211, %r212;
	mov.u32 	%r315, %r209;
	mov.u32 	%r316, %r210;
	@%p235 bra 	$L__BB0_104;
	setp.ne.s32 	%p236, %r209, -1;
	setp.ne.s32 	%p237, %r211, -1;
	setp.eq.s32 	%p238, %r210, %r211;
	and.pred  	%p239, %p237, %p236;
	and.pred  	%p240, %p239, %p238;
	selp.b32 	%r315, %r209, -1, %p240;
	selp.b32 	%r316, %r212, -1, %p240;
$L__BB0_104:
	add.s64 	%rd36, %rd1, %rd33;
	st.global.u32 	[%rd36], %r315;
	st.global.u32 	[%rd36+4], %r316;
	add.s32 	%r319, %r319, 1;
	cvt.u64.u32 	%rd40, %r319;
	setp.gt.u64 	%p241, %rd14, %rd40;
	@%p241 bra 	$L__BB0_101;
$L__BB0_105:
	ret;

}
	// .globl	_ZN8scan_gpu20scan_gpu_single_warpI18DebugRangeConcatOpLj2EEEvmPKNT_4DataEPS3_
.visible .entry _ZN8scan_gpu20scan_gpu_single_warpI18DebugRangeConcatOpLj2EEEvmPKNT_4DataEPS3_(
	.param .u64 _ZN8scan_gpu20scan_gpu_single_warpI18DebugRangeConcatOpLj2EEEvmPKNT_4DataEPS3__param_0,
	.param .u64 .ptr .align 1 _ZN8scan_gpu20scan_gpu_single_warpI18DebugRangeConcatOpLj2EEEvmPKNT_4DataEPS3__param_1,
	.param .u64 .ptr .align 1 _ZN8scan_gpu20scan_gpu_single_warpI18DebugRangeConcatOpLj2EEEvmPKNT_4DataEPS3__param_2
)
{
	.reg .pred 	%p<214>;
	.reg .b32 	%r<315>;
	.reg .b64 	%rd<51>;

	ld.param.u64 	%rd26, [_ZN8scan_gpu20scan_gpu_single_warpI18DebugRangeConcatOpLj2EEEvmPKNT_4DataEPS3__param_0];
	ld.param.u64 	%rd27, [_ZN8scan_gpu20scan_gpu_single_warpI18DebugRangeConcatOpLj2EEEvmPKNT_4DataEPS3__param_1];
	ld.param.u64 	%rd28, [_ZN8scan_gpu20scan_gpu_single_warpI18DebugRangeConcatOpLj2EEEvmPKNT_4DataEPS3__param_2];
	cvta.to.global.u64 	%rd1, %rd28;
	cvta.to.global.u64 	%rd2, %rd27;
	mov.u32 	%r210, %tid.x;
	and.b32  	%r1, %r210, 31;
	shr.u64 	%rd29, %rd26, 5;
	cvt.u32.u64 	%r211, %rd29;
	mul.lo.s32 	%r2, %r210, %r211;
	add.s32 	%r310, %r2, %r211;
	shr.u32 	%r4, %r2, 1;
	shr.u32 	%r5, %r310, 1;
	setp.ge.u32 	%p1, %r4, %r5;
	mov.b32 	%r262, 0;
	mov.u32 	%r263, %r262;
	@%p1 bra 	$L__BB1_37;
	sub.s32 	%r6, %r5, %r4;
	and.b32  	%r7, %r6, 3;
	sub.s32 	%r214, %r4, %r5;
	setp.gt.u32 	%p2, %r214, -4;
	mov.b32 	%r263, 0;
	mov.u32 	%r254, %r4;
	mov.u32 	%r262, %r263;
	@%p2 bra 	$L__BB1_28;
	cvt.u64.u32 	%rd30, %r2;
	shl.b64 	%rd31, %rd30, 3;
	and.b64  	%rd32, %rd31, 34359738352;
	add.s64 	%rd33, %rd32, %rd2;
	add.s64 	%rd44, %rd33, 32;
	and.b32  	%r216, %r6, 2147483644;
	neg.s32 	%r232, %r216;
	mov.b32 	%r263, 0;
	mov.u32 	%r254, %r4;
$L__BB1_3:
	ld.global.v4.u32 	{%r13, %r14, %r15, %r16}, [%rd44+-32];
	setp.eq.s32 	%p3, %r263, %r262;
	mov.u32 	%r236, %r14;
	mov.u32 	%r237, %r13;
	@%p3 bra 	$L__BB1_6;
	setp.eq.s32 	%p4, %r13, %r14;
	mov.u32 	%r236, %r262;
	mov.u32 	%r237, %r263;
	@%p4 bra 	$L__BB1_6;
	setp.ne.s32 	%p5, %r263, -1;
	setp.ne.s32 	%p6, %r13, -1;
	setp.eq.s32 	%p7, %r262, %r13;
	and.pred  	%p8, %p6, %p5;
	and.pred  	%p9, %p8, %p7;
	selp.b32 	%r236, %r14, -1, %p9;
	selp.b32 	%r237, %r263, -1, %p9;
$L__BB1_6:
	setp.eq.s32 	%p10, %r237, %r236;
	mov.u32 	%r238, %r16;
	mov.u32 	%r239, %r15;
	@%p10 bra 	$L__BB1_9;
	setp.eq.s32 	%p11, %r15, %r16;
	mov.u32 	%r238, %r236;
	mov.u32 	%r239, %r237;
	@%p11 bra 	$L__BB1_9;
	setp.ne.s32 	%p12, %r237, -1;
	setp.ne.s32 	%p13, %r15, -1;
	setp.eq.s32 	%p14, %r236, %r15;
	and.pred  	%p15, %p13, %p12;
	and.pred  	%p16, %p15, %p14;
	selp.b32 	%r238, %r16, -1, %p16;
	selp.b32 	%r239, %r237, -1, %p16;
$L__BB1_9:
	ld.global.v4.u32 	{%r25, %r26, %r27, %r28}, [%rd44+-16];
	setp.eq.s32 	%p17, %r239, %r238;
	mov.u32 	%r240, %r26;
	mov.u32 	%r241, %r25;
	@%p17 bra 	$L__BB1_12;
	setp.eq.s32 	%p18, %r25, %r26;
	mov.u32 	%r240, %r238;
	mov.u32 	%r241, %r239;
	@%p18 bra 	$L__BB1_12;
	setp.ne.s32 	%p19, %r239, -1;
	setp.ne.s32 	%p20, %r25, -1;
	setp.eq.s32 	%p21, %r238, %r25;
	and.pred  	%p22, %p20, %p19;
	and.pred  	%p23, %p22, %p21;
	selp.b32 	%r240, %r26, -1, %p23;
	selp.b32 	%r241, %r239, -1, %p23;
$L__BB1_12:
	setp.eq.s32 	%p24, %r241, %r240;
	mov.u32 	%r242, %r28;
	mov.u32 	%r243, %r27;
	@%p24 bra 	$L__BB1_15;
	setp.eq.s32 	%p25, %r27, %r28;
	mov.u32 	%r242, %r240;
	mov.u32 	%r243, %r241;
	@%p25 bra 	$L__BB1_15;
	setp.ne.s32 	%p26, %r241, -1;
	setp.ne.s32 	%p27, %r27, -1;
	setp.eq.s32 	%p28, %r240, %r27;
	and.pred  	%p29, %p27, %p26;
	and.pred  	%p30, %p29, %p28;
	selp.b32 	%r242, %r28, -1, %p30;
	selp.b32 	%r243, %r241, -1, %p30;
$L__BB1_15:
	ld.global.v4.u32 	{%r37, %r38, %r39, %r40}, [%rd44];
	setp.eq.s32 	%p31, %r243, %r242;
	mov.u32 	%r244, %r38;
	mov.u32 	%r245, %r37;
	@%p31 bra 	$L__BB1_18;
	setp.eq.s32 	%p32, %r37, %r38;
	mov.u32 	%r244, %r242;
	mov.u32 	%r245, %r243;
	@%p32 bra 	$L__BB1_18;
	setp.ne.s32 	%p33, %r243, -1;
	setp.ne.s32 	%p34, %r37, -1;
	setp.eq.s32 	%p35, %r242, %r37;
	and.pred  	%p36, %p34, %p33;
	and.pred  	%p37, %p36, %p35;
	selp.b32 	%r244, %r38, -1, %p37;
	selp.b32 	%r245, %r243, -1, %p37;
$L__BB1_18:
	setp.eq.s32 	%p38, %r245, %r244;
	mov.u32 	%r246, %r40;
	mov.u32 	%r247, %r39;
	@%p38 bra 	$L__BB1_21;
	setp.eq.s32 	%p39, %r39, %r40;
	mov.u32 	%r246, %r244;
	mov.u32 	%r247, %r245;
	@%p39 bra 	$L__BB1_21;
	setp.ne.s32 	%p40, %r245, -1;
	setp.ne.s32 	%p41, %r39, -1;
	setp.eq.s32 	%p42, %r244, %r39;
	and.pred  	%p43, %p41, %p40;
	and.pred  	%p44, %p43, %p42;
	selp.b32 	%r246, %r40, -1, %p44;
	selp.b32 	%r247, %r245, -1, %p44;
$L__BB1_21:
	ld.global.v4.u32 	{%r49, %r50, %r51, %r52}, [%rd44+16];
	setp.eq.s32 	%p45, %r247, %r246;
	mov.u32 	%r248, %r50;
	mov.u32 	%r249, %r49;
	@%p45 bra 	$L__BB1_24;
	setp.eq.s32 	%p46, %r49, %r50;
	mov.u32 	%r248, %r246;
	mov.u32 	%r249, %r247;
	@%p46 bra 	$L__BB1_24;
	setp.ne.s32 	%p47, %r247, -1;
	setp.ne.s32 	%p48, %r49, -1;
	setp.eq.s32 	%p49, %r246, %r49;
	and.pred  	%p50, %p48, %p47;
	and.pred  	%p51, %p50, %p49;
	selp.b32 	%r248, %r50, -1, %p51;
	selp.b32 	%r249, %r247, -1, %p51;
$L__BB1_24:
	setp.eq.s32 	%p52, %r249, %r248;
	mov.u32 	%r262, %r52;
	mov.u32 	%r263, %r51;
	@%p52 bra 	$L__BB1_27;
	setp.eq.s32 	%p53, %r51, %r52;
	mov.u32 	%r262, %r248;
	mov.u32 	%r263, %r249;
	@%p53 bra 	$L__BB1_27;
	setp.ne.s32 	%p54, %r249, -1;
	setp.ne.s32 	%p55, %r51, -1;
	setp.eq.s32 	%p56, %r248, %r51;
	and.pred  	%p57, %p55, %p54;
	and.pred  	%p58, %p57, %p56;
	selp.b32 	%r262, %r52, -1, %p58;
	selp.b32 	%r263, %r249, -1, %p58;
$L__BB1_27:
	add.s32 	%r254, %r254, 4;
	add.s64 	%rd44, %rd44, 64;
	add.s32 	%r232, %r232, 4;
	setp.ne.s32 	%p59, %r232, 0;
	@%p59 bra 	$L__BB1_3;
$L__BB1_28:
	setp.eq.s32 	%p60, %r7, 0;
	@%p60 bra 	$L__BB1_37;
	mul.wide.u32 	%rd34, %r254, 16;
	add.s64 	%rd45, %rd2, %rd34;
	neg.s32 	%r257, %r7;
$L__BB1_30:
	.pragma "nounroll";
	ld.global.v4.u32 	{%r72, %r73, %r74, %r75}, [%rd45];
	setp.eq.s32 	%p61, %r263, %r262;
	mov.u32 	%r260, %r73;
	mov.u32 	%r261, %r72;
	@%p61 bra 	$L__BB1_33;
	setp.eq.s32 	%p62, %r72, %r73;
	mov.u32 	%r260, %r262;
	mov.u32 	%r261, %r263;
	@%p62 bra 	$L__BB1_33;
	setp.ne.s32 	%p63, %r263, -1;
	setp.ne.s32 	%p64, %r72, -1;
	setp.eq.s32 	%p65, %r262, %r72;
	and.pred  	%p66, %p64, %p63;
	and.pred  	%p67, %p66, %p65;
	selp.b32 	%r260, %r73, -1, %p67;
	selp.b32 	%r261, %r263, -1, %p67;
$L__BB1_33:
	setp.eq.s32 	%p68, %r261, %r260;
	mov.u32 	%r262, %r75;
	mov.u32 	%r263, %r74;
	@%p68 bra 	$L__BB1_36;
	setp.eq.s32 	%p69, %r74, %r75;
	mov.u32 	%r262, %r260;
	mov.u32 	%r263, %r261;
	@%p69 bra 	$L__BB1_36;
	setp.ne.s32 	%p70, %r261, -1;
	setp.ne.s32 	%p71, %r74, -1;
	setp.eq.s32 	%p72, %r260, %r74;
	and.pred  	%p73, %p71, %p70;
	and.pred  	%p74, %p73, %p72;
	selp.b32 	%r262, %r75, -1, %p74;
	selp.b32 	%r263, %r261, -1, %p74;
$L__BB1_36:
	add.s64 	%rd45, %rd45, 16;
	add.s32 	%r257, %r257, 1;
	setp.ne.s32 	%p75, %r257, 0;
	@%p75 bra 	$L__BB1_30;
$L__BB1_37:
	bar.warp.sync 	-1;
	shfl.sync.up.b32	%r217|%p76, %r263, 1, 0, -1;
	shfl.sync.up.b32	%r218|%p77, %r262, 1, 0, -1;
	setp.eq.s32 	%p78, %r1, 0;
	selp.b32 	%r87, 0, %r218, %p78;
	selp.b32 	%r88, 0, %r217, %p78;
	setp.eq.s32 	%p79, %r88, %r87;
	mov.u32 	%r266, %r263;
	mov.u32 	%r267, %r262;
	@%p79 bra 	$L__BB1_40;
	setp.eq.s32 	%p80, %r263, %r262;
	mov.u32 	%r266, %r88;
	mov.u32 	%r267, %r87;
	@%p80 bra 	$L__BB1_40;
	setp.ne.s32 	%p81, %r88, -1;
	setp.ne.s32 	%p82, %r263, -1;
	setp.eq.s32 	%p83, %r87, %r263;
	and.pred  	%p84, %p82, %p81;
	and.pred  	%p85, %p84, %p83;
	selp.b32 	%r266, %r88, -1, %p85;
	selp.b32 	%r267, %r262, -1, %p85;
$L__BB1_40:
	shfl.sync.up.b32	%r219|%p86, %r266, 2, 0, -1;
	shfl.sync.up.b32	%r220|%p87, %r267, 2, 0, -1;
	setp.lt.u32 	%p88, %r1, 2;
	selp.b32 	%r93, 0, %r220, %p88;
	selp.b32 	%r94, 0, %r219, %p88;
	setp.eq.s32 	%p89, %r94, %r93;
	mov.u32 	%r268, %r266;
	mov.u32 	%r269, %r267;
	@%p89 bra 	$L__BB1_43;
	setp.eq.s32 	%p90, %r266, %r267;
	mov.u32 	%r268, %r94;
	mov.u32 	%r269, %r93;
	@%p90 bra 	$L__BB1_43;
	setp.ne.s32 	%p91, %r94, -1;
	setp.ne.s32 	%p92, %r266, -1;
	setp.eq.s32 	%p93, %r93, %r266;
	and.pred  	%p94, %p92, %p91;
	and.pred  	%p95, %p94, %p93;
	selp.b32 	%r268, %r94, -1, %p95;
	selp.b32 	%r269, %r267, -1, %p95;
$L__BB1_43:
	shfl.sync.up.b32	%r221|%p96, %r268, 4, 0, -1;
	shfl.sync.up.b32	%r222|%p97, %r269, 4, 0, -1;
	setp.lt.u32 	%p98, %r1, 4;
	selp.b32 	%r99, 0, %r222, %p98;
	selp.b32 	%r100, 0, %r221, %p98;
	setp.eq.s32 	%p99, %r100, %r99;
	mov.u32 	%r270, %r268;
	mov.u32 	%r271, %r269;
	@%p99 bra 	$L__BB1_46;
	setp.eq.s32 	%p100, %r268, %r269;
	mov.u32 	%r270, %r100;
	mov.u32 	%r271, %r99;
	@%p100 bra 	$L__BB1_46;
	setp.ne.s32 	%p101, %r100, -1;
	setp.ne.s32 	%p102, %r268, -1;
	setp.eq.s32 	%p103, %r99, %r268;
	and.pred  	%p104, %p102, %p101;
	and.pred  	%p105, %p104, %p103;
	selp.b32 	%r270, %r100, -1, %p105;
	selp.b32 	%r271, %r269, -1, %p105;
$L__BB1_46:
	shfl.sync.up.b32	%r223|%p106, %r270, 8, 0, -1;
	shfl.sync.up.b32	%r224|%p107, %r271, 8, 0, -1;
	setp.lt.u32 	%p108, %r1, 8;
	selp.b32 	%r105, 0, %r224, %p108;
	selp.b32 	%r106, 0, %r223, %p108;
	setp.eq.s32 	%p109, %r106, %r105;
	mov.u32 	%r272, %r270;
	mov.u32 	%r273, %r271;
	@%p109 bra 	$L__BB1_49;
	setp.eq.s32 	%p110, %r270, %r271;
	mov.u32 	%r272, %r106;
	mov.u32 	%r273, %r105;
	@%p110 bra 	$L__BB1_49;
	setp.ne.s32 	%p111, %r106, -1;
	setp.ne.s32 	%p112, %r270, -1;
	setp.eq.s32 	%p113, %r105, %r270;
	and.pred  	%p114, %p112, %p111;
	and.pred  	%p115, %p114, %p113;
	selp.b32 	%r272, %r106, -1, %p115;
	selp.b32 	%r273, %r271, -1, %p115;
$L__BB1_49:
	shfl.sync.up.b32	%r225|%p116, %r272, 16, 0, -1;
	shfl.sync.up.b32	%r226|%p117, %r273, 16, 0, -1;
	setp.lt.u32 	%p118, %r1, 16;
	selp.b32 	%r111, 0, %r226, %p118;
	selp.b32 	%r112, 0, %r225, %p118;
	setp.eq.s32 	%p119, %r112, %r111;
	mov.u32 	%r274, %r272;
	mov.u32 	%r275, %r273;
	@%p119 bra 	$L__BB1_52;
	setp.eq.s32 	%p120, %r272, %r273;
	mov.u32 	%r274, %r112;
	mov.u32 	%r275, %r111;
	@%p120 bra 	$L__BB1_52;
	setp.ne.s32 	%p121, %r112, -1;
	setp.ne.s32 	%p122, %r272, -1;
	setp.eq.s32 	%p123, %r111, %r272;
	and.pred  	%p124, %p122, %p121;
	and.pred  	%p125, %p124, %p123;
	selp.b32 	%r274, %r112, -1, %p125;
	selp.b32 	%r275, %r273, -1, %p125;
$L__BB1_52:
	setp.eq.s32 	%p126, %r1, 0;
	setp.ge.u32 	%p127, %r4, %r5;
	shfl.sync.up.b32	%r227|%p128, %r274, 1, 0, -1;
	shfl.sync.up.b32	%r228|%p129, %r275, 1, 0, -1;
	selp.b32 	%r307, 0, %r228, %p126;
	selp.b32 	%r306, 0, %r227, %p126;
	@%p127 bra 	$L__BB1_89;
	sub.s32 	%r230, %r5, %r4;
	and.b32  	%r119, %r230, 3;
	setp.eq.s32 	%p130, %r119, 0;
	mov.u32 	%r284, %r4;
	@%p130 bra 	$L__BB1_62;
	cvt.u64.u32 	%rd35, %r2;
	shl.b64 	%rd36, %rd35, 3;
	and.b64  	%rd37, %rd36, 34359738352;
	add.s64 	%rd47, %rd1, %rd37;
	add.s64 	%rd46, %rd2, %rd37;
	neg.s32 	%r276, %r119;
	mov.u32 	%r284, %r4;
$L__BB1_55:
	.pragma "nounroll";
	ld.global.v4.u32 	{%r125, %r126, %r127, %r128}, [%rd46];
	setp.eq.s32 	%p131, %r306, %r307;
	mov.u32 	%r280, %r125;
	mov.u32 	%r281, %r126;
	@%p131 bra 	$L__BB1_58;
	setp.eq.s32 	%p132, %r125, %r126;
	mov.u32 	%r280, %r306;
	mov.u32 	%r281, %r307;
	@%p132 bra 	$L__BB1_58;
	setp.ne.s32 	%p133, %r306, -1;
	setp.ne.s32 	%p134, %r125, -1;
	setp.eq.s32 	%p135, %r307, %r125;
	and.pred  	%p136, %p134, %p133;
	and.pred  	%p137, %p136, %p135;
	selp.b32 	%r280, %r306, -1, %p137;
	selp.b32 	%r281, %r126, -1, %p137;
$L__BB1_58:
	setp.eq.s32 	%p138, %r280, %r281;
	mov.u32 	%r306, %r127;
	mov.u32 	%r307, %r128;
	@%p138 bra 	$L__BB1_61;
	setp.eq.s32 	%p139, %r127, %r128;
	mov.u32 	%r306, %r280;
	mov.u32 	%r307, %r281;
	@%p139 bra 	$L__BB1_61;
	setp.ne.s32 	%p140, %r280, -1;
	setp.ne.s32 	%p141, %r127, -1;
	setp.eq.s32 	%p142, %r281, %r127;
	and.pred  	%p143, %p141, %p140;
	and.pred  	%p144, %p143, %p142;
	selp.b32 	%r306, %r280, -1, %p144;
	selp.b32 	%r307, %r128, -1, %p144;
$L__BB1_61:
	st.global.v4.u32 	[%rd47], {%r280, %r281, %r306, %r307};
	add.s32 	%r284, %r284, 1;
	add.s64 	%rd47, %rd47, 16;
	add.s64 	%rd46, %rd46, 16;
	add.s32 	%r276, %r276, 1;
	setp.ne.s32 	%p145, %r276, 0;
	@%p145 bra 	$L__BB1_55;
$L__BB1_62:
	sub.s32 	%r231, %r4, %r5;
	setp.gt.u32 	%p146, %r231, -4;
	@%p146 bra 	$L__BB1_89;
	sub.s32 	%r289, %r284, %r5;
	mul.wide.u32 	%rd38, %r284, 16;
	add.s64 	%rd39, %rd38, 32;
	add.s64 	%rd49, %rd2, %rd39;
	add.s64 	%rd48, %rd1, %rd39;
$L__BB1_64:
	ld.global.v4.u32 	{%r148, %r149, %r150, %r151}, [%rd49+-32];
	setp.eq.s32 	%p147, %r306, %r307;
	mov.u32 	%r292, %r148;
	mov.u32 	%r293, %r149;
	@%p147 bra 	$L__BB1_67;
	setp.eq.s32 	%p148, %r148, %r149;
	mov.u32 	%r292, %r306;
	mov.u32 	%r293, %r307;
	@%p148 bra 	$L__BB1_67;
	setp.ne.s32 	%p149, %r306, -1;
	setp.ne.s32 	%p150, %r148, -1;
	setp.eq.s32 	%p151, %r307, %r148;
	and.pred  	%p152, %p150, %p149;
	and.pred  	%p153, %p152, %p151;
	selp.b32 	%r292, %r306, -1, %p153;
	selp.b32 	%r293, %r149, -1, %p153;
$L__BB1_67:
	setp.eq.s32 	%p154, %r292, %r293;
	mov.u32 	%r294, %r150;
	mov.u32 	%r295, %r151;
	@%p154 bra 	$L__BB1_70;
	setp.eq.s32 	%p155, %r150, %r151;
	mov.u32 	%r294, %r292;
	mov.u32 	%r295, %r293;
	@%p155 bra 	$L__BB1_70;
	setp.ne.s32 	%p156, %r292, -1;
	setp.ne.s32 	%p157, %r150, -1;
	setp.eq.s32 	%p158, %r293, %r150;
	and.pred  	%p159, %p157, %p156;
	and.pred  	%p160, %p159, %p158;
	selp.b32 	%r294, %r292, -1, %p160;
	selp.b32 	%r295, %r151, -1, %p160;
$L__BB1_70:
	st.global.v4.u32 	[%rd48+-32], {%r292, %r293, %r294, %r295};
	ld.global.v4.u32 	{%r160, %r161, %r162, %r163}, [%rd49+-16];
	setp.eq.s32 	%p161, %r294, %r295;
	mov.u32 	%r296, %r160;
	mov.u32 	%r297, %r161;
	@%p161 bra 	$L__BB1_73;
	setp.eq.s32 	%p162, %r160, %r161;
	mov.u32 	%r296, %r294;
	mov.u32 	%r297, %r295;
	@%p162 bra 	$L__BB1_73;
	setp.ne.s32 	%p163, %r294, -1;
	setp.ne.s32 	%p164, %r160, -1;
	setp.eq.s32 	%p165, %r295, %r160;
	and.pred  	%p166, %p164, %p163;
	and.pred  	%p167, %p166, %p165;
	selp.b32 	%r296, %r294, -1, %p167;
	selp.b32 	%r297, %r161, -1, %p167;
$L__BB1_73:
	setp.eq.s32 	%p168, %r296, %r297;
	mov.u32 	%r298, %r162;
	mov.u32 	%r299, %r163;
	@%p168 bra 	$L__BB1_76;
	setp.eq.s32 	%p169, %r162, %r163;
	mov.u32 	%r298, %r296;
	mov.u32 	%r299, %r297;
	@%p169 bra 	$L__BB1_76;
	setp.ne.s32 	%p170, %r296, -1;
	setp.ne.s32 	%p171, %r162, -1;
	setp.eq.s32 	%p172, %r297, %r162;
	and.pred  	%p173, %p171, %p170;
	and.pred  	%p174, %p173, %p172;
	selp.b32 	%r298, %r296, -1, %p174;
	selp.b32 	%r299, %r163, -1, %p174;
$L__BB1_76:
	st.global.v4.u32 	[%rd48+-16], {%r296, %r297, %r298, %r299};
	ld.global.v4.u32 	{%r172, %r173, %r174, %r175}, [%rd49];
	setp.eq.s32 	%p175, %r298, %r299;
	mov.u32 	%r300, %r172;
	mov.u32 	%r301, %r173;
	@%p175 bra 	$L__BB1_79;
	setp.eq.s32 	%p176, %r172, %r173;
	mov.u32 	%r300, %r298;
	mov.u32 	%r301, %r299;
	@%p176 bra 	$L__BB1_79;
	setp.ne.s32 	%p177, %r298, -1;
	setp.ne.s32 	%p178, %r172, -1;
	setp.eq.s32 	%p179, %r299, %r172;
	and.pred  	%p180, %p178, %p177;
	and.pred  	%p181, %p180, %p179;
	selp.b32 	%r300, %r298, -1, %p181;
	selp.b32 	%r301, %r173, -1, %p181;
$L__BB1_79:
	setp.eq.s32 	%p182, %r300, %r301;
	mov.u32 	%r302, %r174;
	mov.u32 	%r303, %r175;
	@%p182 bra 	$L__BB1_82;
	setp.eq.s32 	%p183, %r174, %r175;
	mov.u32 	%r302, %r300;
	mov.u32 	%r303, %r301;
	@%p183 bra 	$L__BB1_82;
	setp.ne.s32 	%p184, %r300, -1;
	setp.ne.s32 	%p185, %r174, -1;
	setp.eq.s32 	%p186, %r301, %r174;
	and.pred  	%p187, %p185, %p184;
	and.pred  	%p188, %p187, %p186;
	selp.b32 	%r302, %r300, -1, %p188;
	selp.b32 	%r303, %r175, -1, %p188;
$L__BB1_82:
	st.global.v4.u32 	[%rd48], {%r300, %r301, %r302, %r303};
	ld.global.v4.u32 	{%r184, %r185, %r186, %r187}, [%rd49+16];
	setp.eq.s32 	%p189, %r302, %r303;
	mov.u32 	%r304, %r184;
	mov.u32 	%r305, %r185;
	@%p189 bra 	$L__BB1_85;
	setp.eq.s32 	%p190, %r184, %r185;
	mov.u32 	%r304, %r302;
	mov.u32 	%r305, %r303;
	@%p190 bra 	$L__BB1_85;
	setp.ne.s32 	%p191, %r302, -1;
	setp.ne.s32 	%p192, %r184, -1;
	setp.eq.s32 	%p193, %r303, %r184;
	and.pred  	%p194, %p192, %p191;
	and.pred  	%p195, %p194, %p193;
	selp.b32 	%r304, %r302, -1, %p195;
	selp.b32 	%r305, %r185, -1, %p195;
$L__BB1_85:
	setp.eq.s32 	%p196, %r304, %r305;
	mov.u32 	%r306, %r186;
	mov.u32 	%r307, %r187;
	@%p196 bra 	$L__BB1_88;
	setp.eq.s32 	%p197, %r186, %r187;
	mov.u32 	%r306, %r304;
	mov.u32 	%r307, %r305;
	@%p197 bra 	$L__BB1_88;
	setp.ne.s32 	%p198, %r304, -1;
	setp.ne.s32 	%p199, %r186, -1;
	setp.eq.s32 	%p200, %r305, %r186;
	and.pred  	%p201, %p199, %p198;
	and.pred  	%p202, %p201, %p200;
	selp.b32 	%r306, %r304, -1, %p202;
	selp.b32 	%r307, %r187, -1, %p202;
$L__BB1_88:
	st.global.v4.u32 	[%rd48+16], {%r304, %r305, %r306, %r307};
	add.s32 	%r289, %r289, 4;
	add.s64 	%rd49, %rd49, 64;
	add.s64 	%rd48, %rd48, 64;
	setp.ne.s32 	%p203, %r289, 0;
	@%p203 bra 	$L__BB1_64;
$L__BB1_89:
	setp.ne.s32 	%p204, %r1, 31;
	@%p204 bra 	$L__BB1_96;
	cvt.u64.u32 	%rd50, %r310;
	and.b64  	%rd22, %rd26, 31;
	setp.eq.s64 	%p205, %rd22, 0;
	@%p205 bra 	$L__BB1_96;
	add.s64 	%rd23, %rd22, %rd50;
$L__BB1_92:
	mov.u32 	%r201, %r307;
	mov.u32 	%r200, %r306;
	shl.b64 	%rd40, %rd50, 3;
	add.s64 	%rd41, %rd2, %rd40;
	ld.global.u32 	%r202, [%rd41];
	ld.global.u32 	%r203, [%rd41+4];
	setp.eq.s32 	%p206, %r200, %r201;
	mov.u32 	%r306, %r202;
	mov.u32 	%r307, %r203;
	@%p206 bra 	$L__BB1_95;
	setp.eq.s32 	%p207, %r202, %r203;
	mov.u32 	%r306, %r200;
	mov.u32 	%r307, %r201;
	@%p207 bra 	$L__BB1_95;
	setp.ne.s32 	%p208, %r200, -1;
	setp.ne.s32 	%p209, %r202, -1;
	setp.eq.s32 	%p210, %r201, %r202;
	and.pred  	%p211, %p209, %p208;
	and.pred  	%p212, %p211, %p210;
	selp.b32 	%r306, %r200, -1, %p212;
	selp.b32 	%r307, %r203, -1, %p212;
$L__BB1_95:
	add.s64 	%rd43, %rd1, %rd40;
	st.global.u32 	[%rd43], %r306;
	st.global.u32 	[%rd43+4], %r307;
	add.s32 	%r310, %r310, 1;
	cvt.u64.u32 	%rd50, %r310;
	setp.gt.u64 	%p213, %rd23, %rd50;
	@%p213 bra 	$L__BB1_92;
$L__BB1_96:
	ret;

}
	// .globl	_ZN8scan_gpu20scan_gpu_single_warpI5SumOpLj4EEEvmPKNT_4DataEPS3_
.visible .entry _ZN8scan_gpu20scan_gpu_single_warpI5SumOpLj4EEEvmPKNT_4DataEPS3_(
	.param .u64 _ZN8scan_gpu20scan_gpu_single_warpI5SumOpLj4EEEvmPKNT_4DataEPS3__param_0,
	.param .u64 .ptr .align 1 _ZN8scan_gpu20scan_gpu_single_warpI5SumOpLj4EEEvmPKNT_4DataEPS3__param_1,
	.param .u64 .ptr .align 1 _ZN8scan_gpu20scan_gpu_single_warpI5SumOpLj4EEEvmPKNT_4DataEPS3__param_2
)
{
	.reg .pred 	%p<25>;
	.reg .b32 	%r<170>;
	.reg .b64 	%rd<50>;

	ld.param.u64 	%rd26, [_ZN8scan_gpu20scan_gpu_single_warpI5SumOpLj4EEEvmPKNT_4DataEPS3__param_0];
	ld.param.u64 	%rd27, [_ZN8scan_gpu20scan_gpu_single_warpI5SumOpLj4EEEvmPKNT_4DataEPS3__param_1];
	ld.param.u64 	%rd28, [_ZN8scan_gpu20scan_gpu_single_warpI5SumOpLj4EEEvmPKNT_4DataEPS3__param_2];
	cvta.to.global.u64 	%rd1, %rd28;
	cvta.to.global.u64 	%rd2, %rd27;
	mov.u32 	%r47, %tid.x;
	and.b32  	%r1, %r47, 31;
	shr.u64 	%rd29, %rd26, 5;
	cvt.u32.u64 	%r48, %rd29;
	mul.lo.s32 	%r2, %r47, %r48;
	add.s32 	%r168, %r2, %r48;
	shr.u32 	%r4, %r2, 2;
	shr.u32 	%r5, %r168, 2;
	setp.ge.u32 	%p1, %r4, %r5;
	mov.b32 	%r158, 0;
	@%p1 bra 	$L__BB2_7;
	sub.s32 	%r6, %r5, %r4;
	and.b32  	%r7, %r6, 3;
	sub.s32 	%r51, %r4, %r5;
	setp.gt.u32 	%p2, %r51, -4;
	mov.b32 	%r158, 0;
	mov.u32 	%r154, %r4;
	@%p2 bra 	$L__BB2_4;
	cvt.u64.u32 	%rd30, %r2;
	shl.b64 	%rd31, %rd30, 2;
	and.b64  	%rd32, %rd31, 17179869168;
	add.s64 	%rd33, %rd32, %rd2;
	add.s64 	%rd43, %rd33, 32;
	and.b32  	%r53, %r6, 1073741820;
	neg.s32 	%r150, %r53;
	mov.b32 	%r158, 0;
	mov.u32 	%r154, %r4;
$L__BB2_3:
	ld.global.v4.u32 	{%r54, %r55, %r56, %r57}, [%rd43+-32];
	add.s32 	%r58, %r54, %r158;
	add.s32 	%r59, %r55, %r58;
	add.s32 	%r60, %r56, %r59;
	add.s32 	%r61, %r57, %r60;
	ld.global.v4.u32 	{%r62, %r63, %r64, %r65}, [%rd43+-16];
	add.s32 	%r66, %r62, %r61;
	add.s32 	%r67, %r63, %r66;
	add.s32 	%r68, %r64, %r67;
	add.s32 	%r69, %r65, %r68;
	ld.global.v4.u32 	{%r70, %r71, %r72, %r73}, [%rd43];
	add.s32 	%r74, %r70, %r69;
	add.s32 	%r75, %r71, %r74;
	add.s32 	%r76, %r72, %r75;
	add.s32 	%r77, %r73, %r76;
	ld.global.v4.u32 	{%r78, %r79, %r80, %r81}, [%rd43+16];
	add.s32 	%r82, %r78, %r77;
	add.s32 	%r83, %r79, %r82;
	add.s32 	%r84, %r80, %r83;
	add.s32 	%r158, %r81, %r84;
	add.s32 	%r154, %r154, 4;
	add.s64 	%rd43, %rd43, 64;
	add.s32 	%r150, %r150, 4;
	setp.ne.s32 	%p3, %r150, 0;
	@%p3 bra 	$L__BB2_3;
$L__BB2_4:
	setp.eq.s32 	%p4, %r7, 0;
	@%p4 bra 	$L__BB2_7;
	mul.wide.u32 	%rd34, %r154, 16;
	add.s64 	%rd44, %rd2, %rd34;
	neg.s32 	%r156, %r7;
$L__BB2_6:
	.pragma "nounroll";
	ld.global.v4.u32 	{%r85, %r86, %r87, %r88}, [%rd44];
	add.s32 	%r89, %r85, %r158;
	add.s32 	%r90, %r86, %r89;
	add.s32 	%r91, %r87, %r90;
	add.s32 	%r158, %r88, %r91;
	add.s64 	%rd44, %rd44, 16;
	add.s32 	%r156, %r156, 1;
	setp.ne.s32 	%p5, %r156, 0;
	@%p5 bra 	$L__BB2_6;
$L__BB2_7:
	setp.ge.u32 	%p6, %r4, %r5;
	bar.warp.sync 	-1;
	shfl.sync.up.b32	%r92|%p7, %r158, 1, 0, -1;
	setp.eq.s32 	%p8, %r1, 0;
	selp.b32 	%r93, 0, %r92, %p8;
	add.s32 	%r94, %r93, %r158;
	shfl.sync.up.b32	%r95|%p9, %r94, 2, 0, -1;
	setp.lt.u32 	%p10, %r1, 2;
	selp.b32 	%r96, 0, %r95, %p10;
	add.s32 	%r97, %r96, %r94;
	shfl.sync.up.b32	%r98|%p11, %r97, 4, 0, -1;
	setp.lt.u32 	%p12, %r1, 4;
	selp.b32 	%r99, 0, %r98, %p12;
	add.s32 	%r100, %r99, %r97;
	shfl.sync.up.b32	%r101|%p13, %r100, 8, 0, -1;
	setp.lt.u32 	%p14, %r1, 8;
	selp.b32 	%r102, 0, %r101, %p14;
	add.s32 	%r103, %r102, %r100;
	shfl.sync.up.b32	%r104|%p15, %r103, 16, 0, -1;
	setp.lt.u32 	%p16, %r1, 16;
	selp.b32 	%r105, 0, %r104, %p16;
	add.s32 	%r106, %r105, %r103;
	shfl.sync.up.b32	%r107|%p17, %r106, 1, 0, -1;
	selp.b32 	%r167, 0, %r107, %p8;
	@%p6 bra 	$L__BB2_14;
	sub.s32 	%r109, %r5, %r4;
	and.b32  	%r25, %r109, 3;
	setp.eq.s32 	%p18, %r25, 0;
	mov.u32 	%r162, %r4;
	@%p18 bra 	$L__BB2_11;
	cvt.u64.u32 	%rd35, %r2;
	shl.b64 	%rd36, %rd35, 2;
	and.b64  	%rd37, %rd36, 17179869168;
	add.s64 	%rd46, %rd1, %rd37;
	add.s64 	%rd45, %rd2, %rd37;
	neg.s32 	%r159, %r25;
	mov.u32 	%r162, %r4;
$L__BB2_10:
	.pragma "nounroll";
	ld.global.v4.u32 	{%r110, %r111, %r112, %r113}, [%rd45];
	add.s32 	%r114, %r110, %r167;
	add.s32 	%r115, %r111, %r114;
	add.s32 	%r116, %r112, %r115;
	add.s32 	%r167, %r113, %r116;
	st.global.v4.u32 	[%rd46], {%r114, %r115, %r116, %r167};
	add.s32 	%r162, %r162, 1;
	add.s64 	%rd46, %rd46, 16;
	add.s64 	%rd45, %rd45, 16;
	add.s32 	%r159, %r159, 1;
	setp.ne.s32 	%p19, %r159, 0;
	@%p19 bra 	$L__BB2_10;
$L__BB2_11:
	sub.s32 	%r117, %r4, %r5;
	setp.gt.u32 	%p20, %r117, -4;
	@%p20 bra 	$L__BB2_14;
	sub.s32 	%r165, %r162, %r5;
	mul.wide.u32 	%rd38, %r162, 16;
	add.s64 	%rd39, %rd38, 32;
	add.s64 	%rd48, %rd2, %rd39;
	add.s64 	%rd47, %rd1, %rd39;
$L__BB2_13:
	ld.global.v4.u32 	{%r118, %r119, %r120, %r121}, [%rd48+-32];
	add.s32 	%r122, %r118, %r167;
	add.s32 	%r123, %r119, %r122;
	add.s32 	%r124, %r120, %r123;
	add.s32 	%r125, %r121, %r124;
	st.global.v4.u32 	[%rd47+-32], {%r122, %r123, %r124, %r125};
	ld.global.v4.u32 	{%r126, %r127, %r128, %r129}, [%rd48+-16];
	add.s32 	%r130, %r126, %r125;
	add.s32 	%r131, %r127, %r130;
	add.s32 	%r132, %r128, %r131;
	add.s32 	%r133, %r129, %r132;
	st.global.v4.u32 	[%rd47+-16], {%r130, %r131, %r132, %r133};
	ld.global.v4.u32 	{%r134, %r135, %r136, %r137}, [%rd48];
	add.s32 	%r138, %r134, %r133;
	add.s32 	%r139, %r135, %r138;
	add.s32 	%r140, %r136, %r139;
	add.s32 	%r141, %r137, %r140;
	st.global.v4.u32 	[%rd47], {%r138, %r139, %r140, %r141};
	ld.global.v4.u32 	{%r142, %r143, %r144, %r145}, [%rd48+16];
	add.s32 	%r146, %r142, %r141;
	add.s32 	%r147, %r143, %r146;
	add.s32 	%r148, %r144, %r147;
	add.s32 	%r167, %r145, %r148;
	st.global.v4.u32 	[%rd47+16], {%r146, %r147, %r148, %r167};
	add.s32 	%r165, %r165, 4;
	add.s64 	%rd48, %rd48, 64;
	add.s64 	%rd47, %rd47, 64;
	setp.ne.s32 	%p21, %r165, 0;
	@%p21 bra 	$L__BB2_13;
$L__BB2_14:
	setp.ne.s32 	%p22, %r1, 31;
	@%p22 bra 	$L__BB2_18;
	cvt.u64.u32 	%rd49, %r168;
	and.b64  	%rd22, %rd26, 31;
	setp.eq.s64 	%p23, %rd22, 0;
	@%p23 bra 	$L__BB2_18;
	add.s64 	%rd23, %rd22, %rd49;
$L__BB2_17:
	shl.b64 	%rd40, %rd49, 2;
	add.s64 	%rd41, %rd2, %rd40;
	ld.global.u32 	%r149, [%rd41];
	add.s32 	%r167, %r149, %r167;
	add.s64 	%rd42, %rd1, %rd40;
	st.global.u32 	[%rd42], %r167;
	add.s32 	%r168, %r168, 1;
	cvt.u64.u32 	%rd49, %r168;
	setp.gt.u64 	%p24, %rd23, %rd49;
	@%p24 bra 	$L__BB2_17;
$L__BB2_18:
	ret;

}
	// .globl	_ZN8scan_gpu20scan_gpu_single_warpI5SumOpLj2EEEvmPKNT_4DataEPS3_
.visible .entry _ZN8scan_gpu20scan_gpu_single_warpI5SumOpLj2EEEvmPKNT_4DataEPS3_(
	.param .u64 _ZN8scan_gpu20scan_gpu_single_warpI5SumOpLj2EEEvmPKNT_4DataEPS3__param_0,
	.param .u64 .ptr .align 1 _ZN8scan_gpu20scan_gpu_single_warpI5SumOpLj2EEEvmPKNT_4DataEPS3__param_1,
	.param .u64 .ptr .align 1 _ZN8scan_gpu20scan_gpu_single_warpI5SumOpLj2EEEvmPKNT_4DataEPS3__param_2
)
{
	.reg .pred 	%p<25>;
	.reg .b32 	%r<130>;
	.reg .b64 	%rd<50>;

	ld.param.u64 	%rd26, [_ZN8scan_gpu20scan_gpu_single_warpI5SumOpLj2EEEvmPKNT_4DataEPS3__param_0];
	ld.param.u64 	%rd27, [_ZN8scan_gpu20scan_gpu_single_warpI5SumOpLj2EEEvmPKNT_4DataEPS3__param_1];
	ld.param.u64 	%rd28, [_ZN8scan_gpu20scan_gpu_single_warpI5SumOpLj2EEEvmPKNT_4DataEPS3__param_2];
	cvta.to.global.u64 	%rd1, %rd28;
	cvta.to.global.u64 	%rd2, %rd27;
	mov.u32 	%r47, %tid.x;
	and.b32  	%r1, %r47, 31;
	shr.u64 	%rd29, %rd26, 5;
	cvt.u32.u64 	%r48, %rd29;
	mul.lo.s32 	%r2, %r47, %r48;
	add.s32 	%r128, %r2, %r48;
	shr.u32 	%r4, %r2, 1;
	shr.u32 	%r5, %r128, 1;
	setp.ge.u32 	%p1, %r4, %r5;
	mov.b32 	%r118, 0;
	@%p1 bra 	$L__BB3_7;
	sub.s32 	%r6, %r5, %r4;
	and.b32  	%r7, %r6, 3;
	sub.s32 	%r51, %r4, %r5;
	setp.gt.u32 	%p2, %r51, -4;
	mov.b32 	%r118, 0;
	mov.u32 	%r114, %r4;
	@%p2 bra 	$L__BB3_4;
	cvt.u64.u32 	%rd30, %r2;
	shl.b64 	%rd31, %rd30, 2;
	and.b64  	%rd32, %rd31, 17179869176;
	add.s64 	%rd33, %rd32, %rd2;
	add.s64 	%rd43, %rd33, 16;
	and.b32  	%r53, %r6, 2147483644;
	neg.s32 	%r110, %r53;
	mov.b32 	%r118, 0;
	mov.u32 	%r114, %r4;
$L__BB3_3:
	ld.global.v2.u32 	{%r54, %r55}, [%rd43+-16];
	add.s32 	%r56, %r54, %r118;
	add.s32 	%r57, %r55, %r56;
	ld.global.v2.u32 	{%r58, %r59}, [%rd43+-8];
	add.s32 	%r60, %r58, %r57;
	add.s32 	%r61, %r59, %r60;
	ld.global.v2.u32 	{%r62, %r63}, [%rd43];
	add.s32 	%r64, %r62, %r61;
	add.s32 	%r65, %r63, %r64;
	ld.global.v2.u32 	{%r66, %r67}, [%rd43+8];
	add.s32 	%r68, %r66, %r65;
	add.s32 	%r118, %r67, %r68;
	add.s32 	%r114, %r114, 4;
	add.s64 	%rd43, %rd43, 32;
	add.s32 	%r110, %r110, 4;
	setp.ne.s32 	%p3, %r110, 0;
	@%p3 bra 	$L__BB3_3;
$L__BB3_4:
	setp.eq.s32 	%p4, %r7, 0;
	@%p4 bra 	$L__BB3_7;
	mul.wide.u32 	%rd34, %r114, 8;
	add.s64 	%rd44, %rd2, %rd34;
	neg.s32 	%r116, %r7;
$L__BB3_6:
	.pragma "nounroll";
	ld.global.v2.u32 	{%r69, %r70}, [%rd44];
	add.s32 	%r71, %r69, %r118;
	add.s32 	%r118, %r70, %r71;
	add.s64 	%rd44, %rd44, 8;
	add.s32 	%r116, %r116, 1;
	setp.ne.s32 	%p5, %r116, 0;
	@%p5 bra 	$L__BB3_6;
$L__BB3_7:
	setp.ge.u32 	%p6, %r4, %r5;
	bar.warp.sync 	-1;
	shfl.sync.up.b32	%r72|%p7, %r118, 1, 0, -1;
	setp.eq.s32 	%p8, %r1, 0;
	selp.b32 	%r73, 0, %r72, %p8;
	add.s32 	%r74, %r73, %r118;
	shfl.sync.up.b32	%r75|%p9, %r74, 2, 0, -1;
	setp.lt.u32 	%p10, %r1, 2;
	selp.b32 	%r76, 0, %r75, %p10;
	add.s32 	%r77, %r76, %r74;
	shfl.sync.up.b32	%r78|%p11, %r77, 4, 0, -1;
	setp.lt.u32 	%p12, %r1, 4;
	selp.b32 	%r79, 0, %r78, %p12;
	add.s32 	%r80, %r79, %r77;
	shfl.sync.up.b32	%r81|%p13, %r80, 8, 0, -1;
	setp.lt.u32 	%p14, %r1, 8;
	selp.b32 	%r82, 0, %r81, %p14;
	add.s32 	%r83, %r82, %r80;
	shfl.sync.up.b32	%r84|%p15, %r83, 16, 0, -1;
	setp.lt.u32 	%p16, %r1, 16;
	selp.b32 	%r85, 0, %r84, %p16;
	add.s32 	%r86, %r85, %r83;
	shfl.sync.up.b32	%r87|%p17, %r86, 1, 0, -1;
	selp.b32 	%r127, 0, %r87, %p8;
	@%p6 bra 	$L__BB3_14;
	sub.s32 	%r89, %r5, %r4;
	and.b32  	%r25, %r89, 3;
	setp.eq.s32 	%p18, %r25, 0;
	mov.u32 	%r122, %r4;
	@%p18 bra 	$L__BB3_11;
	cvt.u64.u32 	%rd35, %r2;
	shl.b64 	%rd36, %rd35, 2;
	and.b64  	%rd37, %rd36, 17179869176;
	add.s64 	%rd46, %rd1, %rd37;
	add.s64 	%rd45, %rd2, %rd37;
	neg.s32 	%r119, %r25;
	mov.u32 	%r122, %r4;
$L__BB3_10:
	.pragma "nounroll";
	ld.global.v2.u32 	{%r90, %r91}, [%rd45];
	add.s32 	%r92, %r90, %r127;
	add.s32 	%r127, %r91, %r92;
	st.global.v2.u32 	[%rd46], {%r92, %r127};
	add.s32 	%r122, %r122, 1;
	add.s64 	%rd46, %rd46, 8;
	add.s64 	%rd45, %rd45, 8;
	add.s32 	%r119, %r119, 1;
	setp.ne.s32 	%p19, %r119, 0;
	@%p19 bra 	$L__BB3_10;
$L__BB3_11:
	sub.s32 	%r93, %r4, %r5;
	setp.gt.u32 	%p20, %r93, -4;
	@%p20 bra 	$L__BB3_14;
	sub.s32 	%r125, %r122, %r5;
	mul.wide.u32 	%rd38, %r122, 8;
	add.s64 	%rd39, %rd38, 16;
	add.s64 	%rd48, %rd2, %rd39;
	add.s64 	%rd47, %rd1, %rd39;
$L__BB3_13:
	ld.global.v2.u32 	{%r94, %r95}, [%rd48+-16];
	add.s32 	%r96, %r94, %r127;
	add.s32 	%r97, %r95, %r96;
	st.global.v2.u32 	[%rd47+-16], {%r96, %r97};
	ld.global.v2.u32 	{%r98, %r99}, [%rd48+-8];
	add.s32 	%r100, %r98, %r97;
	add.s32 	%r101, %r99, %r100;
	st.global.v2.u32 	[%rd47+-8], {%r100, %r101};
	ld.global.v2.u32 	{%r102, %r103}, [%rd48];
	add.s32 	%r104, %r102, %r101;
	add.s32 	%r105, %r103, %r104;
	st.global.v2.u32 	[%rd47], {%r104, %r105};
	ld.global.v2.u32 	{%r106, %r107}, [%rd48+8];
	add.s32 	%r108, %r106, %r105;
	add.s32 	%r127, %r107, %r108;
	st.global.v2.u32 	[%rd47+8], {%r108, %r127};
	add.s32 	%r125, %r125, 4;
	add.s64 	%rd48, %rd48, 32;
	add.s64 	%rd47, %rd47, 32;
	setp.ne.s32 	%p21, %r125, 0;
	@%p21 bra 	$L__BB3_13;
$L__BB3_14:
	setp.ne.s32 	%p22, %r1, 31;
	@%p22 bra 	$L__BB3_18;
	cvt.u64.u32 	%rd49, %r128;
	and.b64  	%rd22, %rd26, 31;
	setp.eq.s64 	%p23, %rd22, 0;
	@%p23 bra 	$L__BB3_18;
	add.s64 	%rd23, %rd22, %rd49;
$L__BB3_17:
	shl.b64 	%rd40, %rd49, 2;
	add.s64 	%rd41, %rd2, %rd40;
	ld.global.u32 	%r109, [%rd41];
	add.s32 	%r127, %r109, %r127;
	add.s64 	%rd42, %rd1, %rd40;
	st.global.u32 	[%rd42], %r127;
	add.s32 	%r128, %r128, 1;
	cvt.u64.u32 	%rd49, %r128;
	setp.gt.u64 	%p24, %rd23, %rd49;
	@%p24 bra 	$L__BB3_17;
$L__BB3_18:
	ret;

}


// ===== COMPILED SASS (sm_100) =====

	.target	sm_100

	.elftype	@"ET_EXEC"


//--------------------- .note.nv.tkinfo           --------------------------
	.section	.note.nv.tkinfo,"",@"SHT_NOTE"
	.sectionflags	@"SHF_NOTE_NV_TKINFO"
	.tkinfo
        /*0018*/ 	.word	0x00000002
        /*0030*/ 	.string	""
        /*0030*/ 	.string	"ptxas"
        /*0030*/ 	.string	"Cuda compilation tools, release 13.0, V13.0.88"
        /*0030*/ 	.string	"Build cuda_13.0.r13.0/compiler.36424714_0"
        /*0030*/ 	.string	"-arch sm_100 -m 64 "



//--------------------- .note.nv.cuinfo           --------------------------
	.section	.note.nv.cuinfo,"",@"SHT_NOTE"
	.sectionflags	@"SHF_NOTE_NV_CUINFO"
        /*0018*/ 	.short	0x0002
        /*001a*/ 	.short	0x0064
        /*001c*/ 	.short	0x0082
	.zero		2


//--------------------- .nv.info                  --------------------------
	.section	.nv.info,"",@"SHT_CUDA_INFO"
	.align	4


	//----- nvinfo : EIATTR_REGCOUNT
	.align		4
        /*0000*/ 	.byte	0x04, 0x2f
        /*0002*/ 	.short	(.L_1 - .L_0)
	.align		4
.L_0:
        /*0004*/ 	.word	index@(_ZN8scan_gpu20scan_gpu_single_warpI18DebugRangeConcatOpLj4EEEvmPKNT_4DataEPS3_)
        /*0008*/ 	.word	0x0000001e


	//----- nvinfo : EIATTR_FRAME_SIZE
	.align		4
.L_1:
        /*000c*/ 	.byte	0x04, 0x11
        /*000e*/ 	.short	(.L_3 - .L_2)
	.align		4
.L_2:
        /*0010*/ 	.word	index@(_ZN8scan_gpu20scan_gpu_single_warpI18DebugRangeConcatOpLj4EEEvmPKNT_4DataEPS3_)
        /*0014*/ 	.word	0x00000000


	//----- nvinfo : EIATTR_REGCOUNT
	.align		4
.L_3:
        /*0018*/ 	.byte	0x04, 0x2f
        /*001a*/ 	.short	(.L_5 - .L_4)
	.align		4
.L_4:
        /*001c*/ 	.word	index@(_ZN8scan_gpu20scan_gpu_single_warpI18DebugRangeConcatOpLj2EEEvmPKNT_4DataEPS3_)
        /*0020*/ 	.word	0x0000001c


	//----- nvinfo : EIATTR_FRAME_SIZE
	.align		4
.L_5:
        /*0024*/ 	.byte	0x04, 0x11
        /*0026*/ 	.short	(.L_7 - .L_6)
	.align		4
.L_6:
        /*0028*/ 	.word	index@(_ZN8scan_gpu20scan_gpu_single_warpI18DebugRangeConcatOpLj2EEEvmPKNT_4DataEPS3_)
        /*002c*/ 	.word	0x00000000


	//----- nvinfo : EIATTR_REGCOUNT
	.align		4
.L_7:
        /*0030*/ 	.byte	0x04, 0x2f
        /*0032*/ 	.short	(.L_9 - .L_8)
	.align		4
.L_8:
        /*0034*/ 	.word	index@(_ZN8scan_gpu20scan_gpu_single_warpI5SumOpLj4EEEvmPKNT_4DataEPS3_)
        /*0038*/ 	.word	0x0000001e


	//----- nvinfo : EIATTR_FRAME_SIZE
	.align		4
.L_9:
        /*003c*/ 	.byte	0x04, 0x11
        /*003e*/ 	.short	(.L_11 - .L_10)
	.align		4
.L_10:
        /*0040*/ 	.word	index@(_ZN8scan_gpu20scan_gpu_single_warpI5SumOpLj4EEEvmPKNT_4DataEPS3_)
        /*0044*/ 	.word	0x00000000


	//----- nvinfo : EIATTR_REGCOUNT
	.align		4
.L_11:
        /*0048*/ 	.byte	0x04, 0x2f
        /*004a*/ 	.short	(.L_13 - .L_12)
	.align		4
.L_12:
        /*004c*/ 	.word	index@(_ZN8scan_gpu20scan_gpu_single_warpI5SumOpLj2EEEvmPKNT_4DataEPS3_)
        /*0050*/ 	.word	0x0000001c


	//----- nvinfo : EIATTR_FRAME_SIZE
	.align		4
.L_13:
        /*0054*/ 	.byte	0x04, 0x11
        /*0056*/ 	.short	(.L_15 - .L_14)
	.align		4
.L_14:
        /*0058*/ 	.word	index@(_ZN8scan_gpu20scan_gpu_single_warpI5SumOpLj2EEEvmPKNT_4DataEPS3_)
        /*005c*/ 	.word	0x00000000


	//----- nvinfo : EIATTR_MIN_STACK_SIZE
	.align		4
.L_15:
        /*0060*/ 	.byte	0x04, 0x12
        /*0062*/ 	.short	(.L_17 - .L_16)
	.align		4
.L_16:
        /*0064*/ 	.word	index@(_ZN8scan_gpu20scan_gpu_single_warpI5SumOpLj2EEEvmPKNT_4DataEPS3_)
        /*0068*/ 	.word	0x00000000


	//----- nvinfo : EIATTR_MIN_STACK_SIZE
	.align		4
.L_17:
        /*006c*/ 	.byte	0x04, 0x12
        /*006e*/ 	.short	(.L_19 - .L_18)
	.align		4
.L_18:
        /*0070*/ 	.word	index@(_ZN8scan_gpu20scan_gpu_single_warpI5SumOpLj4EEEvmPKNT_4DataEPS3_)
        /*0074*/ 	.word	0x00000000


	//----- nvinfo : EIATTR_MIN_STACK_SIZE
	.align		4
.L_19:
        /*0078*/ 	.byte	0x04, 0x12
        /*007a*/ 	.short	(.L_21 - .L_20)
	.align		4
.L_20:
        /*007c*/ 	.word	index@(_ZN8scan_gpu20scan_gpu_single_warpI18DebugRangeConcatOpLj2EEEvmPKNT_4DataEPS3_)
        /*0080*/ 	.word	0x00000000


	//----- nvinfo : EIATTR_MIN_STACK_SIZE
	.align		4
.L_21:
        /*0084*/ 	.byte	0x04, 0x12
        /*0086*/ 	.short	(.L_23 - .L_22)
	.align		4
.L_22:
        /*0088*/ 	.word	index@(_ZN8scan_gpu20scan_gpu_single_warpI18DebugRangeConcatOpLj4EEEvmPKNT_4DataEPS3_)
        /*008c*/ 	.word	0x00000000
.L_23:


//--------------------- .nv.compat                --------------------------
	.section	.nv.compat,"",@"SHT_CUDA_COMPAT_INFO"
	.align	4
        /*0000*/ 	.byte	0x02, 0x09, 0x00, 0x00, 0x02, 0x02, 0x01, 0x00, 0x02, 0x05, 0x05, 0x00, 0x03, 0x07, 0x01, 0x01
        /*0010*/ 	.byte	0x02, 0x03, 0x00, 0x00, 0x02, 0x06, 0x01, 0x00, 0x04, 0x0b, 0x08, 0x00, 0x09, 0x00, 0x00, 0x00
        /*0020*/ 	.byte	0x00, 0x00, 0x00, 0x00


//--------------------- .nv.info._ZN8scan_gpu20scan_gpu_single_warpI5SumOpLj2EEEvmPKNT_4DataEPS3_ --------------------------
	.section	.nv.info._ZN8scan_gpu20scan_gpu_single_warpI5SumOpLj2EEEvmPKNT_4DataEPS3_,"",@"SHT_CUDA_INFO"
	.sectionflags	@""
	.align	4


	//----- nvinfo : EIATTR_CUDA_API_VERSION
	.align		4
        /*0000*/ 	.byte	0x04, 0x37
        /*0002*/ 	.short	(.L_25 - .L_24)
.L_24:
        /*0004*/ 	.word	0x00000082


	//----- nvinfo : EIATTR_KPARAM_INFO
	.align		4
.L_25:
        /*0008*/ 	.byte	0x04, 0x17
        /*000a*/ 	.short	(.L_27 - .L_26)
.L_26:
        /*000c*/ 	.word	0x00000000
        /*0010*/ 	.short	0x0002
        /*0012*/ 	.short	0x0010
        /*0014*/ 	.byte	0x00, 0xf5, 0x21, 0x00


	//----- nvinfo : EIATTR_KPARAM_INFO
	.align		4
.L_27:
        /*0018*/ 	.byte	0x04, 0x17
        /*001a*/ 	.short	(.L_29 - .L_28)
.L_28:
        /*001c*/ 	.word	0x00000000
        /*0020*/ 	.short	0x0001
        /*0022*/ 	.short	0x0008
        /*0024*/ 	.byte	0x00, 0xf5, 0x21, 0x00


	//----- nvinfo : EIATTR_KPARAM_INFO
	.align		4
.L_29:
        /*0028*/ 	.byte	0x04, 0x17
        /*002a*/ 	.short	(.L_31 - .L_30)
.L_30:
        /*002c*/ 	.word	0x00000000
        /*0030*/ 	.short	0x0000
        /*0032*/ 	.short	0x0000
        /*0034*/ 	.byte	0x00, 0xf0, 0x21, 0x00


	//----- nvinfo : EIATTR_SPARSE_MMA_MASK
	.align		4
.L_31:
        /*0038*/ 	.byte	0x03, 0x50
        /*003a*/ 	.short	0x0000


	//----- nvinfo : EIATTR_MAXREG_COUNT
	.align		4
        /*003c*/ 	.byte	0x03, 0x1b
        /*003e*/ 	.short	0x00ff


	//----- nvinfo : EIATTR_MERCURY_ISA_VERSION
	.align		4
        /*0040*/ 	.byte	0x03, 0x5f
        /*0042*/ 	.short	0x0101


	//----- nvinfo : EIATTR_COOP_GROUP_MASK_REGIDS
	.align		4
        /*0044*/ 	.byte	0x04, 0x29
        /*0046*/ 	.short	(.L_33 - .L_32)


	//   ....[0]....
.L_32:
        /*0048*/ 	.word	0xffffffff


	//   ....[1]....
        /*004c*/ 	.word	0xffffffff


	//   ....[2]....
        /*0050*/ 	.word	0xffffffff


	//   ....[3]....
        /*0054*/ 	.word	0xffffffff


	//   ....[4]....
        /*0058*/ 	.word	0xffffffff


	//   ....[5]....
        /*005c*/ 	.word	0xffffffff


	//   ....[6]....
        /*0060*/ 	.word	0xffffffff


	//----- nvinfo : EIATTR_COOP_GROUP_INSTR_OFFSETS
	.align		4
.L_33:
        /*0064*/ 	.byte	0x04, 0x28
        /*0066*/ 	.short	(.L_35 - .L_34)


	//   ....[0]....
.L_34:
        /*0068*/ 	.word	0x00000950


	//   ....[1]....
        /*006c*/ 	.word	0x00000970


	//   ....[2]....
        /*0070*/ 	.word	0x000009c0


	//   ....[3]....
        /*0074*/ 	.word	0x00000a00


	//   ....[4]....
        /*0078*/ 	.word	0x00000a40


	//   ....[5]....
        /*007c*/ 	.word	0x00000a80


	//   ....[6]....
        /*0080*/ 	.word	0x00000ab0


	//----- nvinfo : EIATTR_VRC_CTA_INIT_COUNT
	.align		4
.L_35:
        /*0084*/ 	.byte	0x02, 0x4a
	.zero		1
	.zero		1


	//----- nvinfo : EIATTR_EXIT_INSTR_OFFSETS
	.align		4
        /*0088*/ 	.byte	0x04, 0x1c
        /*008a*/ 	.short	(.L_37 - .L_36)


	//   ....[0]....
.L_36:
        /*008c*/ 	.word	0x000017e0


	//   ....[1]....
        /*0090*/ 	.word	0x00001820


	//   ....[2]....
        /*0094*/ 	.word	0x00001950


	//----- nvinfo : EIATTR_CRS_STACK_SIZE
	.align		4
.L_37:
        /*0098*/ 	.byte	0x04, 0x1e
        /*009a*/ 	.short	(.L_39 - .L_38)
.L_38:
        /*009c*/ 	.word	0x00000000


	//----- nvinfo : EIATTR_CBANK_PARAM_SIZE
	.align		4
.L_39:
        /*00a0*/ 	.byte	0x03, 0x19
        /*00a2*/ 	.short	0x0018


	//----- nvinfo : EIATTR_PARAM_CBANK
	.align		4
        /*00a4*/ 	.byte	0x04, 0x0a
        /*00a6*/ 	.short	(.L_41 - .L_40)
	.align		4
.L_40:
        /*00a8*/ 	.word	index@(.nv.constant0._ZN8scan_gpu20scan_gpu_single_warpI5SumOpLj2EEEvmPKNT_4DataEPS3_)
        /*00ac*/ 	.short	0x0380
        /*00ae*/ 	.short	0x0018


	//----- nvinfo : EIATTR_SW_WAR
	.align		4
.L_41:
        /*00b0*/ 	.byte	0x04, 0x36
        /*00b2*/ 	.short	(.L_43 - .L_42)
.L_42:
        /*00b4*/ 	.word	0x00000008
.L_43:


//--------------------- .nv.info._ZN8scan_gpu20scan_gpu_single_warpI5SumOpLj4EEEvmPKNT_4DataEPS3_ --------------------------
	.section	.nv.info._ZN8scan_gpu20scan_gpu_single_warpI5SumOpLj4EEEvmPKNT_4DataEPS3_,"",@"SHT_CUDA_INFO"
	.sectionflags	@""
	.align	4


	//----- nvinfo : EIATTR_CUDA_API_VERSION
	.align		4
        /*0000*/ 	.byte	0x04, 0x37
        /*0002*/ 	.short	(.L_45 - .L_44)
.L_44:
        /*0004*/ 	.word	0x00000082


	//----- nvinfo : EIATTR_KPARAM_INFO
	.align		4
.L_45:
        /*0008*/ 	.byte	0x04, 0x17
        /*000a*/ 	.short	(.L_47 - .L_46)
.L_46:
        /*000c*/ 	.word	0x00000000
        /*0010*/ 	.short	0x0002
        /*0012*/ 	.short	0x0010
        /*0014*/ 	.byte	0x00, 0xf5, 0x21, 0x00


	//----- nvinfo : EIATTR_KPARAM_INFO
	.align		4
.L_47:
        /*0018*/ 	.byte	0x04, 0x17
        /*001a*/ 	.short	(.L_49 - .L_48)
.L_48:
        /*001c*/ 	.word	0x00000000
        /*0020*/ 	.short	0x0001
        /*0022*/ 	.short	0x0008
        /*0024*/ 	.byte	0x00, 0xf5, 0x21, 0x00


	//----- nvinfo : EIATTR_KPARAM_INFO
	.align		4
.L_49:
        /*0028*/ 	.byte	0x04, 0x17
        /*002a*/ 	.short	(.L_51 - .L_50)
.L_50:
        /*002c*/ 	.word	0x00000000
        /*0030*/ 	.short	0x0000
        /*0032*/ 	.short	0x0000
        /*0034*/ 	.byte	0x00, 0xf0, 0x21, 0x00


	//----- nvinfo : EIATTR_SPARSE_MMA_MASK
	.align		4
.L_51:
        /*0038*/ 	.byte	0x03, 0x50
        /*003a*/ 	.short	0x0000


	//----- nvinfo : EIATTR_MAXREG_COUNT
	.align		4
        /*003c*/ 	.byte	0x03, 0x1b
        /*003e*/ 	.short	0x00ff


	//----- nvinfo : EIATTR_MERCURY_ISA_VERSION
	.align		4
        /*0040*/ 	.byte	0x03, 0x5f
        /*0042*/ 	.short	0x0101


	//----- nvinfo : EIATTR_COOP_GROUP_MASK_REGIDS
	.align		4
        /*0044*/ 	.byte	0x04, 0x29
        /*0046*/ 	.short	(.L_53 - .L_52)


	//   ....[0]....
.L_52:
        /*0048*/ 	.word	0xffffffff


	//   ....[1]....
        /*004c*/ 	.word	0xffffffff


	//   ....[2]....
        /*0050*/ 	.word	0xffffffff


	//   ....[3]....
        /*0054*/ 	.word	0xffffffff


	//   ....[4]....
        /*0058*/ 	.word	0xffffffff


	//   ....[5]....
        /*005c*/ 	.word	0xffffffff


	//   ....[6]....
        /*0060*/ 	.word	0xffffffff


	//----- nvinfo : EIATTR_COOP_GROUP_INSTR_OFFSETS
	.align		4
.L_53:
        /*0064*/ 	.byte	0x04, 0x28
        /*0066*/ 	.short	(.L_55 - .L_54)


	//   ....[0]....
.L_54:
        /*0068*/ 	.word	0x00000b00


	//   ....[1]....
        /*006c*/ 	.word	0x00000b20


	//   ....[2]....
        /*0070*/ 	.word	0x00000b70


	//   ....[3]....
        /*0074*/ 	.word	0x00000bb0


	//   ....[4]....
        /*0078*/ 	.word	0x00000bf0


	//   ....[5]....
        /*007c*/ 	.word	0x00000c30


	//   ....[6]....
        /*0080*/ 	.word	0x00000c60


	//----- nvinfo : EIATTR_VRC_CTA_INIT_COUNT
	.align		4
.L_55:
        /*0084*/ 	.byte	0x02, 0x4a
	.zero		1
	.zero		1


	//----- nvinfo : EIATTR_EXIT_INSTR_OFFSETS
	.align		4
        /*0088*/ 	.byte	0x04, 0x1c
        /*008a*/ 	.short	(.L_57 - .L_56)


	//   ....[0]....
.L_56:
        /*008c*/ 	.word	0x00001d20


	//   ....[1]....
        /*0090*/ 	.word	0x00001d60


	//   ....[2]....
        /*0094*/ 	.word	0x00001e90


	//----- nvinfo : EIATTR_CRS_STACK_SIZE
	.align		4
.L_57:
        /*0098*/ 	.byte	0x04, 0x1e
        /*009a*/ 	.short	(.L_59 - .L_58)
.L_58:
        /*009c*/ 	.word	0x00000000


	//----- nvinfo : EIATTR_CBANK_PARAM_SIZE
	.align		4
.L_59:
        /*00a0*/ 	.byte	0x03, 0x19
        /*00a2*/ 	.short	0x0018


	//----- nvinfo : EIATTR_PARAM_CBANK
	.align		4
        /*00a4*/ 	.byte	0x04, 0x0a
        /*00a6*/ 	.short	(.L_61 - .L_60)
	.align		4
.L_60:
        /*00a8*/ 	.word	index@(.nv.constant0._ZN8scan_gpu20scan_gpu_single_warpI5SumOpLj4EEEvmPKNT_4DataEPS3_)
        /*00ac*/ 	.short	0x0380
        /*00ae*/ 	.short	0x0018


	//----- nvinfo : EIATTR_SW_WAR
	.align		4
.L_61:
        /*00b0*/ 	.byte	0x04, 0x36
        /*00b2*/ 	.short	(.L_63 - .L_62)
.L_62:
        /*00b4*/ 	.word	0x00000008
.L_63:


//--------------------- .nv.info._ZN8scan_gpu20scan_gpu_single_warpI18DebugRangeConcatOpLj2EEEvmPKNT_4DataEPS3_ --------------------------
	.section	.nv.info._ZN8scan_gpu20scan_gpu_single_warpI18DebugRangeConcatOpLj2EEEvmPKNT_4DataEPS3_,"",@"SHT_CUDA_INFO"
	.sectionflags	@""
	.align	4


	//----- nvinfo : EIATTR_CUDA_API_VERSION
	.align		4
        /*0000*/ 	.byte	0x04, 0x37
        /*0002*/ 	.short	(.L_65 - .L_64)
.L_64:
        /*0004*/ 	.word	0x00000082


	//----- nvinfo : EIATTR_KPARAM_INFO
	.align		4
.L_65:
        /*0008*/ 	.byte	0x04, 0x17
        /*000a*/ 	.short	(.L_67 - .L_66)
.L_66:
        /*000c*/ 	.word	0x00000000
        /*0010*/ 	.short	0x0002
        /*0012*/ 	.short	0x0010
        /*0014*/ 	.byte	0x00, 0xf5, 0x21, 0x00


	//----- nvinfo : EIATTR_KPARAM_INFO
	.align		4
.L_67:
        /*0018*/ 	.byte	0x04, 0x17
        /*001a*/ 	.short	(.L_69 - .L_68)
.L_68:
        /*001c*/ 	.word	0x00000000
        /*0020*/ 	.short	0x0001
        /*0022*/ 	.short	0x0008
        /*0024*/ 	.byte	0x00, 0xf5, 0x21, 0x00


	//----- nvinfo : EIATTR_KPARAM_INFO
	.align		4
.L_69:
        /*0028*/ 	.byte	0x04, 0x17
        /*002a*/ 	.short	(.L_71 - .L_70)
.L_70:
        /*002c*/ 	.word	0x00000000
        /*0030*/ 	.short	0x0000
        /*0032*/ 	.short	0x0000
        /*0034*/ 	.byte	0x00, 0xf0, 0x21, 0x00


	//----- nvinfo : EIATTR_SPARSE_MMA_MASK
	.align		4
.L_71:
        /*0038*/ 	.byte	0x03, 0x50
        /*003a*/ 	.short	0x0000


	//----- nvinfo : EIATTR_MAXREG_COUNT
	.align		4
        /*003c*/ 	.byte	0x03, 0x1b
        /*003e*/ 	.short	0x00ff


	//----- nvinfo : EIATTR_MERCURY_ISA_VERSION
	.align		4
        /*0040*/ 	.byte	0x03, 0x5f
        /*0042*/ 	.short	0x0101


	//----- nvinfo : EIATTR_COOP_GROUP_MASK_REGIDS
	.align		4
        /*0044*/ 	.byte	0x04, 0x29
        /*0046*/ 	.short	(.L_73 - .L_72)


	//   ....[0]....
.L_72:
        /*0048*/ 	.word	0xffffffff


	//   ....[1]....
        /*004c*/ 	.word	0xffffffff


	//   ....[2]....
        /*0050*/ 	.word	0xffffffff


	//   ....[3]....
        /*0054*/ 	.word	0xffffffff


	//   ....[4]....
        /*0058*/ 	.word	0xffffffff


	//   ....[5]....
        /*005c*/ 	.word	0xffffffff


	//   ....[6]....
        /*0060*/ 	.word	0xffffffff


	//   ....[7]....
        /*0064*/ 	.word	0xffffffff


	//   ....[8]....
        /*0068*/ 	.word	0xffffffff


	//   ....[9]....
        /*006c*/ 	.word	0xffffffff


	//   ....[10]....
        /*0070*/ 	.word	0xffffffff


	//   ....[11]....
        /*0074*/ 	.word	0xffffffff


	//   ....[12]....
        /*0078*/ 	.word	0xffffffff


	//----- nvinfo : EIATTR_COOP_GROUP_INSTR_OFFSETS
	.align		4
.L_73:
        /*007c*/ 	.byte	0x04, 0x28
        /*007e*/ 	.short	(.L_75 - .L_74)


	//   ....[0]....
.L_74:
        /*0080*/ 	.word	0x00000c20


	//   ....[1]....
        /*0084*/ 	.word	0x00000c40


	//   ....[2]....
        /*0088*/ 	.word	0x00000c50


	//   ....[3]....
        /*008c*/ 	.word	0x00000d60


	//   ....[4]....
        /*0090*/ 	.word	0x00000d90


	//   ....[5]....
        /*0094*/ 	.word	0x00000e80


	//   ....[6]....
        /*0098*/ 	.word	0x00000eb0


	//   ....[7]....
        /*009c*/ 	.word	0x00000fa0


	//   ....[8]....
        /*00a0*/ 	.word	0x00000fd0


	//   ....[9]....
        /*00a4*/ 	.word	0x000010c0


	//   ....[10]....
        /*00a8*/ 	.word	0x000010f0


	//   ....[11]....
        /*00ac*/ 	.word	0x000011e0


	//   ....[12]....
        /*00b0*/ 	.word	0x00001210


	//----- nvinfo : EIATTR_VRC_CTA_INIT_COUNT
	.align		4
.L_75:
        /*00b4*/ 	.byte	0x02, 0x4a
	.zero		1
	.zero		1


	//----- nvinfo : EIATTR_EXIT_INSTR_OFFSETS
	.align		4
        /*00b8*/ 	.byte	0x04, 0x1c
        /*00ba*/ 	.short	(.L_77 - .L_76)


	//   ....[0]....
.L_76:
        /*00bc*/ 	.word	0x00001f10


	//   ....[1]....
        /*00c0*/ 	.word	0x00001f60


	//   ....[2]....
        /*00c4*/ 	.word	0x000021a0


	//----- nvinfo : EIATTR_CRS_STACK_SIZE
	.align		4
.L_77:
        /*00c8*/ 	.byte	0x04, 0x1e
        /*00ca*/ 	.short	(.L_79 - .L_78)
.L_78:
        /*00cc*/ 	.word	0x00000000


	//----- nvinfo : EIATTR_CBANK_PARAM_SIZE
	.align		4
.L_79:
        /*00d0*/ 	.byte	0x03, 0x19
        /*00d2*/ 	.short	0x0018


	//----- nvinfo : EIATTR_PARAM_CBANK
	.align		4
        /*00d4*/ 	.byte	0x04, 0x0a
        /*00d6*/ 	.short	(.L_81 - .L_80)
	.align		4
.L_80:
        /*00d8*/ 	.word	index@(.nv.constant0._ZN8scan_gpu20scan_gpu_single_warpI18DebugRangeConcatOpLj2EEEvmPKNT_4DataEPS3_)
        /*00dc*/ 	.short	0x0380
        /*00de*/ 	.short	0x0018


	//----- nvinfo : EIATTR_SW_WAR
	.align		4
.L_81:
        /*00e0*/ 	.byte	0x04, 0x36
        /*00e2*/ 	.short	(.L_83 - .L_82)
.L_82:
        /*00e4*/ 	.word	0x00000008
.L_83:


//--------------------- .nv.info._ZN8scan_gpu20scan_gpu_single_warpI18DebugRangeConcatOpLj4EEEvmPKNT_4DataEPS3_ --------------------------
	.section	.nv.info._ZN8scan_gpu20scan_gpu_single_warpI18DebugRangeConcatOpLj4EEEvmPKNT_4DataEPS3_,"",@"SHT_CUDA_INFO"
	.sectionflags	@""
	.align	4


	//----- nvinfo : EIATTR_CUDA_API_VERSION
	.align		4
        /*0000*/ 	.byte	0x04, 0x37
        /*0002*/ 	.short	(.L_85 - .L_84)
.L_84:
        /*0004*/ 	.word	0x00000082


	//----- nvinfo : EIATTR_KPARAM_INFO
	.align		4
.L_85:
        /*0008*/ 	.byte	0x04, 0x17
        /*000a*/ 	.short	(.L_87 - .L_86)
.L_86:
        /*000c*/ 	.word	0x00000000
        /*0010*/ 	.short	0x0002
        /*0012*/ 	.short	0x0010
        /*0014*/ 	.byte	0x00, 0xf5, 0x21, 0x00


	//----- nvinfo : EIATTR_KPARAM_INFO
	.align		4
.L_87:
        /*0018*/ 	.byte	0x04, 0x17
        /*001a*/ 	.short	(.L_89 - .L_88)
.L_88:
        /*001c*/ 	.word	0x00000000
        /*0020*/ 	.short	0x0001
        /*0022*/ 	.short	0x0008
        /*0024*/ 	.byte	0x00, 0xf5, 0x21, 0x00


	//----- nvinfo : EIATTR_KPARAM_INFO
	.align		4
.L_89:
        /*0028*/ 	.byte	0x04, 0x17
        /*002a*/ 	.short	(.L_91 - .L_90)
.L_90:
        /*002c*/ 	.word	0x00000000
        /*0030*/ 	.short	0x0000
        /*0032*/ 	.short	0x0000
        /*0034*/ 	.byte	0x00, 0xf0, 0x21, 0x00


	//----- nvinfo : EIATTR_SPARSE_MMA_MASK
	.align		4
.L_91:
        /*0038*/ 	.byte	0x03, 0x50
        /*003a*/ 	.short	0x0000


	//----- nvinfo : EIATTR_MAXREG_COUNT
	.align		4
        /*003c*/ 	.byte	0x03, 0x1b
        /*003e*/ 	.short	0x00ff


	//----- nvinfo : EIATTR_MERCURY_ISA_VERSION
	.align		4
        /*0040*/ 	.byte	0x03, 0x5f
        /*0042*/ 	.short	0x0101


	//----- nvinfo : EIATTR_COOP_GROUP_MASK_REGIDS
	.align		4
        /*0044*/ 	.byte	0x04, 0x29
        /*0046*/ 	.short	(.L_93 - .L_92)


	//   ....[0]....
.L_92:
        /*0048*/ 	.word	0xffffffff


	//   ....[1]....
        /*004c*/ 	.word	0xffffffff


	//   ....[2]....
        /*0050*/ 	.word	0xffffffff


	//   ....[3]....
        /*0054*/ 	.word	0xffffffff


	//   ....[4]....
        /*0058*/ 	.word	0xffffffff


	//   ....[5]....
        /*005c*/ 	.word	0xffffffff


	//   ....[6]....
        /*0060*/ 	.word	0xffffffff


	//   ....[7]....
        /*0064*/ 	.word	0xffffffff


	//   ....[8]....
        /*0068*/ 	.word	0xffffffff


	//   ....[9]....
        /*006c*/ 	.word	0xffffffff


	//   ....[10]....
        /*0070*/ 	.word	0xffffffff


	//   ....[11]....
        /*0074*/ 	.word	0xffffffff


	//   ....[12]....
        /*0078*/ 	.word	0xffffffff


	//----- nvinfo : EIATTR_COOP_GROUP_INSTR_OFFSETS
	.align		4
.L_93:
        /*007c*/ 	.byte	0x04, 0x28
        /*007e*/ 	.short	(.L_95 - .L_94)


	//   ....[0]....
.L_94:
        /*0080*/ 	.word	0x00000cf0


	//   ....[1]....
        /*0084*/ 	.word	0x00000d10


	//   ....[2]....
        /*0088*/ 	.word	0x00000d20


	//   ....[3]....
        /*008c*/ 	.word	0x00000e30


	//   ....[4]....
        /*0090*/ 	.word	0x00000e60


	//   ....[5]....
        /*0094*/ 	.word	0x00000f50


	//   ....[6]....
        /*0098*/ 	.word	0x00000f80


	//   ....[7]....
        /*009c*/ 	.word	0x00001070


	//   ....[8]....
        /*00a0*/ 	.word	0x000010a0


	//   ....[9]....
        /*00a4*/ 	.word	0x00001190


	//   ....[10]....
        /*00a8*/ 	.word	0x000011c0


	//   ....[11]....
        /*00ac*/ 	.word	0x000012b0


	//   ....[12]....
        /*00b0*/ 	.word	0x000012e0


	//----- nvinfo : EIATTR_VRC_CTA_INIT_COUNT
	.align		4
.L_95:
        /*00b4*/ 	.byte	0x02, 0x4a
	.zero		1
	.zero		1


	//----- nvinfo : EIATTR_EXIT_INSTR_OFFSETS
	.align		4
        /*00b8*/ 	.byte	0x04, 0x1c
        /*00ba*/ 	.short	(.L_97 - .L_96)


	//   ....[0]....
.L_96:
        /*00bc*/ 	.word	0x00002030


	//   ....[1]....
        /*00c0*/ 	.word	0x00002080


	//   ....[2]....
        /*00c4*/ 	.word	0x000022c0


	//----- nvinfo : EIATTR_CRS_STACK_SIZE
	.align		4
.L_97:
        /*00c8*/ 	.byte	0x04, 0x1e
        /*00ca*/ 	.short	(.L_99 - .L_98)
.L_98:
        /*00cc*/ 	.word	0x00000000


	//----- nvinfo : EIATTR_CBANK_PARAM_SIZE
	.align		4
.L_99:
        /*00d0*/ 	.byte	0x03, 0x19
        /*00d2*/ 	.short	0x0018


	//----- nvinfo : EIATTR_PARAM_CBANK
	.align		4
        /*00d4*/ 	.byte	0x04, 0x0a
        /*00d6*/ 	.short	(.L_101 - .L_100)
	.align		4
.L_100:
        /*00d8*/ 	.word	index@(.nv.constant0._ZN8scan_gpu20scan_gpu_single_warpI18DebugRangeConcatOpLj4EEEvmPKNT_4DataEPS3_)
        /*00dc*/ 	.short	0x0380
        /*00de*/ 	.short	0x0018


	//----- nvinfo : EIATTR_SW_WAR
	.align		4
.L_101:
        /*00e0*/ 	.byte	0x04, 0x36
        /*00e2*/ 	.short	(.L_103 - .L_102)
.L_102:
        /*00e4*/ 	.word	0x00000008
.L_103:


//--------------------- .nv.callgraph             --------------------------
	.section	.nv.callgraph,"",@"SHT_CUDA_CALLGRAPH"
	.align	4
	.sectionentsize	8
	.align		4
        /*0000*/ 	.word	0x00000000
	.align		4
        /*0004*/ 	.word	0xffffffff
	.align		4
        /*0008*/ 	.word	0x00000000
	.align		4
        /*000c*/ 	.word	0xfffffffe
	.align		4
        /*0010*/ 	.word	0x00000000
	.align		4
        /*0014*/ 	.word	0xfffffffd
	.align		4
        /*0018*/ 	.word	0x00000000
	.align		4
        /*001c*/ 	.word	0xfffffffc


//--------------------- .text._ZN8scan_gpu20scan_gpu_single_warpI5SumOpLj2EEEvmPKNT_4DataEPS3_ --------------------------
	.section	.text._ZN8scan_gpu20scan_gpu_single_warpI5SumOpLj2EEEvmPKNT_4DataEPS3_,"ax",@progbits
	.align	128
        .global         _ZN8scan_gpu20scan_gpu_single_warpI5SumOpLj2EEEvmPKNT_4DataEPS3_
        .type           _ZN8scan_gpu20scan_gpu_single_warpI5SumOpLj2EEEvmPKNT_4DataEPS3_,@function
        .size           _ZN8scan_gpu20scan_gpu_single_warpI5SumOpLj2EEEvmPKNT_4DataEPS3_,(.L_x_188 - _ZN8scan_gpu20scan_gpu_single_warpI5SumOpLj2EEEvmPKNT_4DataEPS3_)
        .other          _ZN8scan_gpu20scan_gpu_single_warpI5SumOpLj2EEEvmPKNT_4DataEPS3_,@"STO_CUDA_ENTRY STV_DEFAULT"
_ZN8scan_gpu20scan_gpu_single_warpI5SumOpLj2EEEvmPKNT_4DataEPS3_:
.text._ZN8scan_gpu20scan_gpu_single_warpI5SumOpLj2EEEvmPKNT_4DataEPS3_:
[----:B------:R-:W-:Y:S01]  /*0000*/  LDC R1, c[0x0][0x37c] ;  /* 0x0000df00ff017b82 */ /* 0x000fe20000000800 */
[----:B------:R-:W0:Y:S01]  /*0010*/  S2R R22, SR_TID.X ;  /* 0x0000000000167919 */ /* 0x000e220000002100 */
[----:B------:R-:W1:Y:S01]  /*0020*/  LDCU.64 UR8, c[0x0][0x380] ;  /* 0x00007000ff0877ac */ /* 0x000e620008000a00 */
[----:B------:R-:W-:Y:S01]  /*0030*/  BSSY.RECONVERGENT B2, `(.L_x_0) ;  /* 0x0000090000027945 */ /* 0x000fe20003800200 */
[----:B------:R-:W-:Y:S01]  /*0040*/  IMAD.MOV.U32 R23, RZ, RZ, RZ ;  /* 0x000000ffff177224 */ /* 0x000fe200078e00ff */
[----:B-1----:R-:W-:-:S06]  /*0050*/  USHF.R.U64 UR4, UR8, 0x5, UR9 ;  /* 0x0000000508047899 */ /* 0x002fcc0008001209 */
[C---:B0-----:R-:W-:Y:S01]  /*0060*/  IMAD R2, R22.reuse, UR4, RZ ;  /* 0x0000000416027c24 */ /* 0x041fe2000f8e02ff */
[----:B------:R-:W-:-:S03]  /*0070*/  LOP3.LUT R22, R22, 0x1f, RZ, 0xc0, !PT ;  /* 0x0000001f16167812 */ /* 0x000fc600078ec0ff */
[----:B------:R-:W-:Y:S01]  /*0080*/  VIADD R3, R2, UR4 ;  /* 0x0000000402037c36 */ /* 0x000fe20008000000 */
[----:B------:R-:W-:Y:S01]  /*0090*/  SHF.R.U32.HI R4, RZ, 0x1, R2 ;  /* 0x00000001ff047819 */ /* 0x000fe20000011602 */
[----:B------:R-:W0:Y:S03]  /*00a0*/  LDCU.64 UR4, c[0x0][0x358] ;  /* 0x00006b00ff0477ac */ /* 0x000e260008000a00 */
[----:B------:R-:W-:-:S04]  /*00b0*/  SHF.R.U32.HI R5, RZ, 0x1, R3 ;  /* 0x00000001ff057819 */ /* 0x000fc80000011603 */
[----:B------:R-:W-:-:S13]  /*00c0*/  ISETP.GE.U32.AND P1, PT, R4, R5, PT ;  /* 0x000000050400720c */ /* 0x000fda0003f26070 */
[----:B0-----:R-:W-:Y:S05]  /*00d0*/  @P1 BRA `(.L_x_1) ;  /* 0x0000000800141947 */ /* 0x001fea0003800000 */
[----:B------:R-:W-:Y:S01]  /*00e0*/  IMAD.IADD R0, R4, 0x1, -R5 ;  /* 0x0000000104007824 */ /* 0x000fe200078e0a05 */
[----:B------:R-:W-:Y:S01]  /*00f0*/  BSSY.RECONVERGENT B1, `(.L_x_2) ;  /* 0x0000075000017945 */ /* 0x000fe20003800200 */
[----:B------:R-:W-:Y:S02]  /*0100*/  IMAD.MOV.U32 R23, RZ, RZ, RZ ;  /* 0x000000ffff177224 */ /* 0x000fe400078e00ff */
[--C-:B------:R-:W-:Y:S01]  /*0110*/  IMAD.MOV.U32 R6, RZ, RZ, R4.reuse ;  /* 0x000000ffff067224 */ /* 0x100fe200078e0004 */
[----:B------:R-:W-:Y:S01]  /*0120*/  ISETP.GT.U32.AND P0, PT, R0, -0x4, PT ;  /* 0xfffffffc0000780c */ /* 0x000fe20003f04070 */
[----:B------:R-:W-:-:S05]  /*0130*/  IMAD.IADD R0, R5, 0x1, -R4 ;  /* 0x0000000105007824 */ /* 0x000fca00078e0a04 */
[----:B------:R-:W-:-:S07]  /*0140*/  LOP3.LUT R7, R0, 0x3, RZ, 0xc0, !PT ;  /* 0x0000000300077812 */ /* 0x000fce00078ec0ff */
[----:B------:R-:W-:Y:S05]  /*0150*/  @P0 BRA `(.L_x_3) ;  /* 0x0000000400b80947 */ /* 0x000fea0003800000 */
[----:B------:R-:W0:Y:S01]  /*0160*/  LDCU.64 UR6, c[0x0][0x388] ;  /* 0x00007100ff0677ac */ /* 0x000e220008000a00 */
[----:B------:R-:W-:Y:S01]  /*0170*/  LOP3.LUT R0, R0, 0x7ffffffc, RZ, 0xc0, !PT ;  /* 0x7ffffffc00007812 */ /* 0x000fe200078ec0ff */
[----:B------:R-:W-:Y:S01]  /*0180*/  IMAD.SHL.U32 R6, R2, 0x4, RZ ;  /* 0x0000000402067824 */ /* 0x000fe200078e00ff */
[----:B------:R-:W-:Y:S01]  /*0190*/  BSSY.RELIABLE B0, `(.L_x_4) ;  /* 0x000005a000007945 */ /* 0x000fe20003800100 */
[----:B------:R-:W-:Y:S02]  /*01a0*/  IMAD.MOV.U32 R23, RZ, RZ, RZ ;  /* 0x000000ffff177224 */ /* 0x000fe400078e00ff */
[----:B------:R-:W-:Y:S01]  /*01b0*/  IMAD.MOV R0, RZ, RZ, -R0 ;  /* 0x000000ffff007224 */ /* 0x000fe200078e0a00 */
[----:B------:R-:W-:Y:S02]  /*01c0*/  LOP3.LUT R24, R6, 0xfffffff8, RZ, 0xc0, !PT ;  /* 0xfffffff806187812 */ /* 0x000fe400078ec0ff */
[----:B------:R-:W-:Y:S02]  /*01d0*/  SHF.R.U32.HI R6, RZ, 0x1e, R2 ;  /* 0x0000001eff067819 */ /* 0x000fe40000011602 */
[----:B------:R-:W-:-:S02]  /*01e0*/  ISETP.GE.AND P0, PT, R0, RZ, PT ;  /* 0x000000ff0000720c */ /* 0x000fc40003f06270 */
[----:B------:R-:W-:Y:S02]  /*01f0*/  LOP3.LUT R6, R6, 0x3, RZ, 0xc0, !PT ;  /* 0x0000000306067812 */ /* 0x000fe400078ec0ff */
[----:B0-----:R-:W-:-:S04]  /*0200*/  IADD3 R24, P2, PT, R24, UR6, RZ ;  /* 0x0000000618187c10 */ /* 0x001fc8000ff5e0ff */
[----:B------:R-:W-:-:S04]  /*0210*/  IADD3 R24, P3, PT, R24, 0x10, RZ ;  /* 0x0000001018187810 */ /* 0x000fc80007f7e0ff */
[----:B------:R-:W-:Y:S02]  /*0220*/  IADD3.X R25, PT, PT, RZ, UR7, R6, P3, P2 ;  /* 0x00000007ff197c10 */ /* 0x000fe40009fe4406 */
[----:B------:R-:W-:Y:S01]  /*0230*/  MOV R6, R4 ;  /* 0x0000000400067202 */ /* 0x000fe20000000f00 */
[----:B------:R-:W-:Y:S06]  /*0240*/  @P0 BRA `(.L_x_5) ;  /* 0x0000000400380947 */ /* 0x000fec0003800000 */
[----:B------:R-:W-:Y:S01]  /*0250*/  IMAD.MOV R8, RZ, RZ, -R0 ;  /* 0x000000ffff087224 */ /* 0x000fe200078e0a00 */
[----:B------:R-:W-:Y:S01]  /*0260*/  BSSY.RECONVERGENT B3, `(.L_x_6) ;  /* 0x000002d000037945 */ /* 0x000fe20003800200 */
[----:B------:R-:W-:-:S03]  /*0270*/  PLOP3.LUT P0, PT, PT, PT, PT, 0x80, 0x8 ;  /* 0x000000000008781c */ /* 0x000fc60003f0f070 */
[----:B------:R-:W-:-:S13]  /*0280*/  ISETP.GT.AND P2, PT, R8, 0xc, PT ;  /* 0x0000000c0800780c */ /* 0x000fda0003f44270 */
[----:B------:R-:W-:Y:S05]  /*0290*/  @!P2 BRA `(.L_x_7) ;  /* 0x0000000000a4a947 */ /* 0x000fea0003800000 */
[----:B------:R-:W-:-:S13]  /*02a0*/  PLOP3.LUT P0, PT, PT, PT, PT, 0x8, 0x80 ;  /* 0x000000000080781c */ /* 0x000fda0003f0e170 */
.L_x_8:
[----:B------:R-:W2:Y:S04]  /*02b0*/  LDG.E.64 R12, desc[UR4][R24.64+-0x10] ;  /* 0xfffff004180c7981 */ /* 0x000ea8000c1e1b00 */
[----:B------:R-:W3:Y:S04]  /*02c0*/  LDG.E.64 R10, desc[UR4][R24.64+-0x8] ;  /* 0xfffff804180a7981 */ /* 0x000ee8000c1e1b00 */
[----:B------:R-:W4:Y:S04]  /*02d0*/  LDG.E.64 R8, desc[UR4][R24.64] ;  /* 0x0000000418087981 */ /* 0x000f28000c1e1b00 */
[----:B------:R-:W5:Y:S04]  /*02e0*/  LDG.E.64 R16, desc[UR4][R24.64+0x8] ;  /* 0x0000080418107981 */ /* 0x000f68000c1e1b00 */
[----:B------:R-:W5:Y:S04]  /*02f0*/  LDG.E.64 R20, desc[UR4][R24.64+0x10] ;  /* 0x0000100418147981 */ /* 0x000f68000c1e1b00 */
[----:B------:R-:W5:Y:S04]  /*0300*/  LDG.E.64 R18, desc[UR4][R24.64+0x18] ;  /* 0x0000180418127981 */ /* 0x000f68000c1e1b00 */
[----:B------:R-:W5:Y:S01]  /*0310*/  LDG.E.64 R14, desc[UR4][R24.64+0x20] ;  /* 0x00002004180e7981 */ /* 0x000f62000c1e1b00 */
[----:B--2---:R-:W-:-:S03]  /*0320*/  IADD3 R23, PT, PT, R13, R12, R23 ;  /* 0x0000000c0d177210 */ /* 0x004fc60007ffe017 */
[----:B------:R-:W2:Y:S01]  /*0330*/  LDG.E.64 R12, desc[UR4][R24.64+0x28] ;  /* 0x00002804180c7981 */ /* 0x000ea2000c1e1b00 */
[----:B---3--:R-:W-:-:S03]  /*0340*/  IADD3 R23, PT, PT, R11, R10, R23 ;  /* 0x0000000a0b177210 */ /* 0x008fc60007ffe017 */
[----:B------:R-:W3:Y:S01]  /*0350*/  LDG.E.64 R10, desc[UR4][R24.64+0x30] ;  /* 0x00003004180a7981 */ /* 0x000ee2000c1e1b00 */
[----:B----4-:R-:W-:-:S03]  /*0360*/  IADD3 R23, PT, PT, R9, R8, R23 ;  /* 0x0000000809177210 */ /* 0x010fc60007ffe017 */
[----:B------:R-:W4:Y:S01]  /*0370*/  LDG.E.64 R8, desc[UR4][R24.64+0x38] ;  /* 0x0000380418087981 */ /* 0x000f22000c1e1b00 */
[----:B-----5:R-:W-:-:S03]  /*0380*/  IADD3 R23, PT, PT, R17, R16, R23 ;  /* 0x0000001011177210 */ /* 0x020fc60007ffe017 */
[----:B------:R-:W5:Y:S01]  /*0390*/  LDG.E.64 R16, desc[UR4][R24.64+0x40] ;  /* 0x0000400418107981 */ /* 0x000f62000c1e1b00 */
[----:B------:R-:W-:-:S03]  /*03a0*/  IADD3 R23, PT, PT, R21, R20, R23 ;  /* 0x0000001415177210 */ /* 0x000fc60007ffe017 */
[----:B------:R-:W5:Y:S01]  /*03b0*/  LDG.E.64 R20, desc[UR4][R24.64+0x48] ;  /* 0x0000480418147981 */ /* 0x000f62000c1e1b00 */
[----:B------:R-:W-:-:S03]  /*03c0*/  IADD3 R23, PT, PT, R19, R18, R23 ;  /* 0x0000001213177210 */ /* 0x000fc60007ffe017 */
[----:B------:R-:W5:Y:S01]  /*03d0*/  LDG.E.64 R18, desc[UR4][R24.64+0x50] ;  /* 0x0000500418127981 */ /* 0x000f62000c1e1b00 */
[----:B------:R-:W-:-:S03]  /*03e0*/  IADD3 R23, PT, PT, R15, R14, R23 ;  /* 0x0000000e0f177210 */ /* 0x000fc60007ffe017 */
[----:B------:R-:W5:Y:S01]  /*03f0*/  LDG.E.64 R14, desc[UR4][R24.64+0x58] ;  /* 0x00005804180e7981 */ /* 0x000f62000c1e1b00 */
[----:B--2---:R-:W-:-:S03]  /*0400*/  IADD3 R23, PT, PT, R13, R12, R23 ;  /* 0x0000000c0d177210 */ /* 0x004fc60007ffe017 */
[----:B------:R-:W2:Y:S01]  /*0410*/  LDG.E.64 R12, desc[UR4][R24.64+0x60] ;  /* 0x00006004180c7981 */ /* 0x000ea2000c1e1b00 */
[----:B---3--:R-:W-:-:S03]  /*0420*/  IADD3 R23, PT, PT, R11, R10, R23 ;  /* 0x0000000a0b177210 */ /* 0x008fc60007ffe017 */
[----:B------:R0:W3:Y:S01]  /*0430*/  LDG.E.64 R10, desc[UR4][R24.64+0x68] ;  /* 0x00006804180a7981 */ /* 0x0000e2000c1e1b00 */
[----:B------:R-:W-:Y:S01]  /*0440*/  VIADD R0, R0, 0x10 ;  /* 0x0000001000007836 */ /* 0x000fe20000000000 */
[----:B----4-:R-:W-:Y:S01]  /*0450*/  IADD3 R8, PT, PT, R9, R8, R23 ;  /* 0x0000000809087210 */ /* 0x010fe20007ffe017 */
[----:B------:R-:W-:Y:S01]  /*0460*/  VIADD R6, R6, 0x10 ;  /* 0x0000001006067836 */ /* 0x000fe20000000000 */
[----:B------:R-:W-:Y:S02]  /*0470*/  IADD3 R9, P3, PT, R24, 0x80, RZ ;  /* 0x0000008018097810 */ /* 0x000fe40007f7e0ff */
[----:B-----5:R-:W-:Y:S02]  /*0480*/  IADD3 R8, PT, PT, R17, R16, R8 ;  /* 0x0000001011087210 */ /* 0x020fe40007ffe008 */
[----:B------:R-:W-:Y:S02]  /*0490*/  ISETP.GE.AND P2, PT, R0, -0xc, PT ;  /* 0xfffffff40000780c */ /* 0x000fe40003f46270 */
[----:B------:R-:W-:Y:S01]  /*04a0*/  IADD3 R8, PT, PT, R21, R20, R8 ;  /* 0x0000001415087210 */ /* 0x000fe20007ffe008 */
[----:B0-----:R-:W-:-:S03]  /*04b0*/  IMAD.MOV.U32 R24, RZ, RZ, R9 ;  /* 0x000000ffff187224 */ /* 0x001fc600078e0009 */
[----:B------:R-:W-:-:S04]  /*04c0*/  IADD3 R8, PT, PT, R19, R18, R8 ;  /* 0x0000001213087210 */ /* 0x000fc80007ffe008 */
[----:B------:R-:W-:-:S04]  /*04d0*/  IADD3 R8, PT, PT, R15, R14, R8 ;  /* 0x0000000e0f087210 */ /* 0x000fc80007ffe008 */
[----:B--2---:R-:W-:Y:S01]  /*04e0*/  IADD3 R8, PT, PT, R13, R12, R8 ;  /* 0x0000000c0d087210 */ /* 0x004fe20007ffe008 */
[----:B------:R-:W-:-:S03]  /*04f0*/  IMAD.X R12, RZ, RZ, R25, P3 ;  /* 0x000000ffff0c7224 */ /* 0x000fc600018e0619 */
[----:B---3--:R-:W-:Y:S01]  /*0500*/  IADD3 R23, PT, PT, R11, R10, R8 ;  /* 0x0000000a0b177210 */ /* 0x008fe20007ffe008 */
[----:B------:R-:W-:Y:S01]  /*0510*/  IMAD.MOV.U32 R25, RZ, RZ, R12 ;  /* 0x000000ffff197224 */ /* 0x000fe200078e000c */
[----:B------:R-:W-:Y:S06]  /*0520*/  @!P2 BRA `(.L_x_8) ;  /* 0xfffffffc0060a947 */ /* 0x000fec000383ffff */
.L_x_7:
[----:B------:R-:W-:Y:S05]  /*0530*/  BSYNC.RECONVERGENT B3 ;  /* 0x0000000000037941 */ /* 0x000fea0003800200 */
.L_x_6:
[----:B------:R-:W-:Y:S01]  /*0540*/  IMAD.MOV R8, RZ, RZ, -R0 ;  /* 0x000000ffff087224 */ /* 0x000fe200078e0a00 */
[----:B------:R-:W-:Y:S04]  /*0550*/  BSSY.RECONVERGENT B3, `(.L_x_9) ;  /* 0x000001a000037945 */ /* 0x000fe80003800200 */
[----:B------:R-:W-:-:S13]  /*0560*/  ISETP.GT.AND P2, PT, R8, 0x4, PT ;  /* 0x000000040800780c */ /* 0x000fda0003f44270 */
[----:B------:R-:W-:Y:S05]  /*0570*/  @!P2 BRA `(.L_x_10) ;  /* 0x00000000005ca947 */ /* 0x000fea0003800000 */
        /* <DEDUP_REMOVED lines=8> */
[----:B------:R0:W2:Y:S01]  /*0600*/  LDG.E.64 R20, desc[UR4][R24.64+0x28] ;  /* 0x0000280418147981 */ /* 0x0000a2000c1e1b00 */
[----:B------:R-:W-:Y:S01]  /*0610*/  PLOP3.LUT P0, PT, PT, PT, PT, 0x8, 0x80 ;  /* 0x000000000080781c */ /* 0x000fe20003f0e170 */
[----:B------:R-:W-:Y:S01]  /*0620*/  VIADD R0, R0, 0x8 ;  /* 0x0000000800007836 */ /* 0x000fe20000000000 */
[----:B---3--:R-:W-:Y:S02]  /*0630*/  IADD3 R18, PT, PT, R19, R18, R23 ;  /* 0x0000001213127210 */ /* 0x008fe40007ffe017 */
[----:B------:R-:W-:Y:S02]  /*0640*/  IADD3 R6, PT, PT, R6, 0x8, RZ ;  /* 0x0000000806067810 */ /* 0x000fe40007ffe0ff */
[----:B----4-:R-:W-:-:S04]  /*0650*/  IADD3 R16, PT, PT, R17, R16, R18 ;  /* 0x0000001011107210 */ /* 0x010fc80007ffe012 */
[----:B-----5:R-:W-:-:S04]  /*0660*/  IADD3 R14, PT, PT, R15, R14, R16 ;  /* 0x0000000e0f0e7210 */ /* 0x020fc80007ffe010 */
[----:B------:R-:W-:-:S04]  /*0670*/  IADD3 R12, PT, PT, R13, R12, R14 ;  /* 0x0000000c0d0c7210 */ /* 0x000fc80007ffe00e */
[----:B------:R-:W-:Y:S02]  /*0680*/  IADD3 R10, PT, PT, R11, R10, R12 ;  /* 0x0000000a0b0a7210 */ /* 0x000fe40007ffe00c */
[----:B------:R-:W-:Y:S02]  /*0690*/  IADD3 R11, P2, PT, R24, 0x40, RZ ;  /* 0x00000040180b7810 */ /* 0x000fe40007f5e0ff */
[----:B------:R-:W-:-:S03]  /*06a0*/  IADD3 R8, PT, PT, R9, R8, R10 ;  /* 0x0000000809087210 */ /* 0x000fc60007ffe00a */
[----:B------:R-:W-:Y:S02]  /*06b0*/  IMAD.X R10, RZ, RZ, R25, P2 ;  /* 0x000000ffff0a7224 */ /* 0x000fe400010e0619 */
[----:B0-----:R-:W-:Y:S02]  /*06c0*/  IMAD.MOV.U32 R24, RZ, RZ, R11 ;  /* 0x000000ffff187224 */ /* 0x001fe400078e000b */
[----:B------:R-:W-:Y:S01]  /*06d0*/  IMAD.MOV.U32 R25, RZ, RZ, R10 ;  /* 0x000000ffff197224 */ /* 0x000fe200078e000a */
[----:B--2---:R-:W-:-:S07]  /*06e0*/  IADD3 R23, PT, PT, R21, R20, R8 ;  /* 0x0000001415177210 */ /* 0x004fce0007ffe008 */
.L_x_10:
[----:B------:R-:W-:Y:S05]  /*06f0*/  BSYNC.RECONVERGENT B3 ;  /* 0x0000000000037941 */ /* 0x000fea0003800200 */
.L_x_9:
[----:B------:R-:W-:-:S13]  /*0700*/  ISETP.NE.OR P0, PT, R0, RZ, P0 ;  /* 0x000000ff0000720c */ /* 0x000fda0000705670 */
[----:B------:R-:W-:Y:S05]  /*0710*/  @!P0 BREAK.RELIABLE B0 ;  /* 0x0000000000008942 */ /* 0x000fea0003800100 */
[----:B------:R-:W-:Y:S05]  /*0720*/  @!P0 BRA `(.L_x_3) ;  /* 0x0000000000448947 */ /* 0x000fea0003800000 */
.L_x_5:
[----:B------:R-:W-:Y:S05]  /*0730*/  BSYNC.RELIABLE B0 ;  /* 0x0000000000007941 */ /* 0x000fea0003800100 */
.L_x_4:
[----:B------:R-:W2:Y:S04]  /*0740*/  LDG.E.64 R14, desc[UR4][R24.64+-0x10] ;  /* 0xfffff004180e7981 */ /* 0x000ea8000c1e1b00 */
[----:B------:R-:W3:Y:S04]  /*0750*/  LDG.E.64 R12, desc[UR4][R24.64+-0x8] ;  /* 0xfffff804180c7981 */ /* 0x000ee8000c1e1b00 */
[----:B------:R-:W4:Y:S04]  /*0760*/  LDG.E.64 R10, desc[UR4][R24.64] ;  /* 0x00000004180a7981 */ /* 0x000f28000c1e1b00 */
[----:B------:R-:W5:Y:S01]  /*0770*/  LDG.E.64 R8, desc[UR4][R24.64+0x8] ;  /* 0x0000080418087981 */ /* 0x000f62000c1e1b00 */
[----:B------:R-:W-:-:S02]  /*0780*/  VIADD R0, R0, 0x4 ;  /* 0x0000000400007836 */ /* 0x000fc40000000000 */
[----:B------:R-:W-:-:S03]  /*0790*/  VIADD R6, R6, 0x4 ;  /* 0x0000000406067836 */ /* 0x000fc60000000000 */
[----:B------:R-:W-:Y:S02]  /*07a0*/  ISETP.NE.AND P0, PT, R0, RZ, PT ;  /* 0x000000ff0000720c */ /* 0x000fe40003f05270 */
[----:B--2---:R-:W-:-:S04]  /*07b0*/  IADD3 R14, PT, PT, R15, R14, R23 ;  /* 0x0000000e0f0e7210 */ /* 0x004fc80007ffe017 */
[----:B---3--:R-:W-:Y:S02]  /*07c0*/  IADD3 R12, PT, PT, R13, R12, R14 ;  /* 0x0000000c0d0c7210 */ /* 0x008fe40007ffe00e */
[----:B------:R-:W-:Y:S02]  /*07d0*/  IADD3 R13, P2, PT, R24, 0x20, RZ ;  /* 0x00000020180d7810 */ /* 0x000fe40007f5e0ff */
[----:B----4-:R-:W-:-:S03]  /*07e0*/  IADD3 R10, PT, PT, R11, R10, R12 ;  /* 0x0000000a0b0a7210 */ /* 0x010fc60007ffe00c */
[----:B------:R-:W-:Y:S01]  /*07f0*/  IMAD.X R12, RZ, RZ, R25, P2 ;  /* 0x000000ffff0c7224 */ /* 0x000fe200010e0619 */
[----:B-----5:R-:W-:Y:S01]  /*0800*/  IADD3 R23, PT, PT, R9, R8, R10 ;  /* 0x0000000809177210 */ /* 0x020fe20007ffe00a */
[----:B------:R-:W-:Y:S02]  /*0810*/  IMAD.MOV.U32 R24, RZ, RZ, R13 ;  /* 0x000000ffff187224 */ /* 0x000fe400078e000d */
[----:B------:R-:W-:Y:S01]  /*0820*/  IMAD.MOV.U32 R25, RZ, RZ, R12 ;  /* 0x000000ffff197224 */ /* 0x000fe200078e000c */
[----:B------:R-:W-:Y:S06]  /*0830*/  @P0 BRA `(.L_x_4) ;  /* 0xfffffffc00c00947 */ /* 0x000fec000383ffff */
.L_x_3:
[----:B------:R-:W-:Y:S05]  /*0840*/  BSYNC.RECONVERGENT B1 ;  /* 0x0000000000017941 */ /* 0x000fea0003800200 */
.L_x_2:
[----:B------:R-:W-:-:S13]  /*0850*/  ISETP.NE.AND P0, PT, R7, RZ, PT ;  /* 0x000000ff0700720c */ /* 0x000fda0003f05270 */
[----:B------:R-:W-:Y:S05]  /*0860*/  @!P0 BRA `(.L_x_1) ;  /* 0x0000000000308947 */ /* 0x000fea0003800000 */
[----:B------:R-:W0:Y:S01]  /*0870*/  LDC.64 R8, c[0x0][0x388] ;  /* 0x0000e200ff087b82 */ /* 0x000e220000000a00 */
[----:B------:R-:W-:Y:S01]  /*0880*/  IADD3 R0, PT, PT, -R7, RZ, RZ ;  /* 0x000000ff07007210 */ /* 0x000fe20007ffe1ff */
[----:B0-----:R-:W-:-:S07]  /*0890*/  IMAD.WIDE.U32 R8, R6, 0x8, R8 ;  /* 0x0000000806087825 */ /* 0x001fce00078e0008 */
.L_x_11:
[----:B------:R-:W-:Y:S02]  /*08a0*/  IMAD.MOV.U32 R6, RZ, RZ, R8 ;  /* 0x000000ffff067224 */ /* 0x000fe400078e0008 */
[----:B------:R-:W-:-:S06]  /*08b0*/  IMAD.MOV.U32 R7, RZ, RZ, R9 ;  /* 0x000000ffff077224 */ /* 0x000fcc00078e0009 */
[----:B------:R-:W2:Y:S01]  /*08c0*/  LDG.E.64 R6, desc[UR4][R6.64] ;  /* 0x0000000406067981 */ /* 0x000ea2000c1e1b00 */
[----:B------:R-:W-:Y:S01]  /*08d0*/  VIADD R0, R0, 0x1 ;  /* 0x0000000100007836 */ /* 0x000fe20000000000 */
[----:B------:R-:W-:-:S04]  /*08e0*/  IADD3 R8, P2, PT, R8, 0x8, RZ ;  /* 0x0000000808087810 */ /* 0x000fc80007f5e0ff */
[----:B------:R-:W-:Y:S01]  /*08f0*/  ISETP.NE.AND P0, PT, R0, RZ, PT ;  /* 0x000000ff0000720c */ /* 0x000fe20003f05270 */
[----:B------:R-:W-:Y:S01]  /*0900*/  IMAD.X R9, RZ, RZ, R9, P2 ;  /* 0x000000ffff097224 */ /* 0x000fe200010e0609 */
[----:B--2---:R-:W-:-:S11]  /*0910*/  IADD3 R23, PT, PT, R7, R6, R23 ;  /* 0x0000000607177210 */ /* 0x004fd60007ffe017 */
[----:B------:R-:W-:Y:S05]  /*0920*/  @P0 BRA `(.L_x_11) ;  /* 0xfffffffc00dc0947 */ /* 0x000fea000383ffff */
.L_x_1:
[----:B------:R-:W-:Y:S05]  /*0930*/  BSYNC.RECONVERGENT B2 ;  /* 0x0000000000027941 */ /* 0x000fea0003800200 */
.L_x_0:
[----:B------:R-:W-:Y:S05]  /*0940*/  WARPSYNC.ALL ;  /* 0x0000000000007948 */ /* 0x000fea0003800000 */
[----:B------:R-:W0:Y:S01]  /*0950*/  SHFL.UP PT, R0, R23, 0x1, RZ ;  /* 0x0420000017007989 */ /* 0x000e2200000e00ff */
[C---:B------:R-:W-:Y:S01]  /*0960*/  ISETP.NE.AND P0, PT, R22.reuse, RZ, PT ;  /* 0x000000ff1600720c */ /* 0x040fe20003f05270 */
[----:B------:R-:W-:Y:S01]  /*0970*/  NOP ;  /* 0x0000000000007918 */ /* 0x000fe20000000000 */
[----:B------:R-:W-:Y:S01]  /*0980*/  ISETP.GE.U32.AND P2, PT, R22, 0x2, PT ;  /* 0x000000021600780c */ /* 0x000fe20003f46070 */
[----:B------:R-:W-:Y:S01]  /*0990*/  BSSY.RECONVERGENT B0, `(.L_x_12) ;  /* 0x00000e2000007945 */ /* 0x000fe20003800200 */
[----:B0-----:R-:W-:-:S05]  /*09a0*/  SEL R0, R0, RZ, P0 ;  /* 0x000000ff00007207 */ /* 0x001fca0000000000 */
[----:B------:R-:W-:-:S05]  /*09b0*/  IMAD.IADD R0, R0, 0x1, R23 ;  /* 0x0000000100007824 */ /* 0x000fca00078e0217 */
[----:B------:R-:W0:Y:S02]  /*09c0*/  SHFL.UP PT, R6, R0, 0x2, RZ ;  /* 0x0440000000067989 */ /* 0x000e2400000e00ff */
[----:B0-----:R-:W-:Y:S02]  /*09d0*/  SEL R7, R6, RZ, P2 ;  /* 0x000000ff06077207 */ /* 0x001fe40001000000 */
[----:B------:R-:W-:-:S03]  /*09e0*/  ISETP.GE.U32.AND P2, PT, R22, 0x4, PT ;  /* 0x000000041600780c */ /* 0x000fc60003f46070 */
        /* <DEDUP_REMOVED lines=10> */
[----:B0-----:R-:W-:-:S04]  /*0a90*/  SEL R0, R0, RZ, P2 ;  /* 0x000000ff00007207 */ /* 0x001fc80001000000 */
[----:B------:R-:W-:-:S06]  /*0aa0*/  IADD3 R0, PT, PT, R9, R0, RZ ;  /* 0x0000000009007210 */ /* 0x000fcc0007ffe0ff */
[----:B------:R-:W0:Y:S02]  /*0ab0*/  SHFL.UP PT, R0, R0, 0x1, RZ ;  /* 0x0420000000007989 */ /* 0x000e2400000e00ff */
[----:B0-----:R-:W-:Y:S01]  /*0ac0*/  SEL R7, R0, RZ, P0 ;  /* 0x000000ff00077207 */ /* 0x001fe20000000000 */
[----:B------:R-:W-:Y:S06]  /*0ad0*/  @P1 BRA `(.L_x_13) ;  /* 0x0000000c00341947 */ /* 0x000fec0003800000 */
[----:B------:R-:W-:Y:S01]  /*0ae0*/  IMAD.IADD R0, R5, 0x1, -R4 ;  /* 0x0000000105007824 */ /* 0x000fe200078e0a04 */
[----:B------:R-:W-:Y:S01]  /*0af0*/  BSSY.RECONVERGENT B1, `(.L_x_14) ;  /* 0x0000020000017945 */ /* 0x000fe20003800200 */
[----:B------:R-:W-:-:S03]  /*0b00*/  IMAD.IADD R6, R4, 0x1, -R5 ;  /* 0x0000000104067824 */ /* 0x000fc600078e0a05 */
[----:B------:R-:W-:Y:S02]  /*0b10*/  LOP3.LUT P1, R0, R0, 0x3, RZ, 0xc0, !PT ;  /* 0x0000000300007812 */ /* 0x000fe4000782c0ff */
[----:B------:R-:W-:-:S11]  /*0b20*/  ISETP.GT.U32.AND P0, PT, R6, -0x4, PT ;  /* 0xfffffffc0600780c */ /* 0x000fd60003f04070 */
[----:B------:R-:W-:Y:S05]  /*0b30*/  @!P1 BRA `(.L_x_15) ;  /* 0x00000000006c9947 */ /* 0x000fea0003800000 */
[----:B------:R-:W0:Y:S01]  /*0b40*/  LDCU.64 UR6, c[0x0][0x390] ;  /* 0x00007200ff0677ac */ /* 0x000e220008000a00 */
[----:B------:R-:W-:Y:S01]  /*0b50*/  IMAD.SHL.U32 R6, R2, 0x4, RZ ;  /* 0x0000000402067824 */ /* 0x000fe200078e00ff */
[----:B------:R-:W-:Y:S01]  /*0b60*/  SHF.R.U32.HI R2, RZ, 0x1e, R2 ;  /* 0x0000001eff027819 */ /* 0x000fe20000011602 */
[----:B------:R-:W-:Y:S01]  /*0b70*/  IMAD.MOV R0, RZ, RZ, -R0 ;  /* 0x000000ffff007224 */ /* 0x000fe200078e0a00 */
[----:B------:R-:W1:Y:S02]  /*0b80*/  LDCU.64 UR10, c[0x0][0x388] ;  /* 0x00007100ff0a77ac */ /* 0x000e640008000a00 */
[----:B------:R-:W-:Y:S02]  /*0b90*/  LOP3.LUT R6, R6, 0xfffffff8, RZ, 0xc0, !PT ;  /* 0xfffffff806067812 */ /* 0x000fe400078ec0ff */
[----:B------:R-:W-:Y:S02]  /*0ba0*/  LOP3.LUT R11, R2, 0x3, RZ, 0xc0, !PT ;  /* 0x00000003020b7812 */ /* 0x000fe400078ec0ff */
[----:B0-----:R-:W-:-:S02]  /*0bb0*/  IADD3 R10, P1, PT, R6, UR6, RZ ;  /* 0x00000006060a7c10 */ /* 0x001fc4000ff3e0ff */
[----:B-1----:R-:W-:Y:S02]  /*0bc0*/  IADD3 R2, P2, PT, R6, UR10, RZ ;  /* 0x0000000a06027c10 */ /* 0x002fe4000ff5e0ff */
[C---:B------:R-:W-:Y:S02]  /*0bd0*/  IADD3.X R13, PT, PT, R11.reuse, UR7, RZ, P1, !PT ;  /* 0x000000070b0d7c10 */ /* 0x040fe40008ffe4ff */
[----:B------:R-:W-:-:S09]  /*0be0*/  IADD3.X R11, PT, PT, R11, UR11, RZ, P2, !PT ;  /* 0x0000000b0b0b7c10 */ /* 0x000fd200097fe4ff */
.L_x_16:
[----:B0-----:R-:W-:Y:S02]  /*0bf0*/  IMAD.MOV.U32 R8, RZ, RZ, R2 ;  /* 0x000000ffff087224 */ /* 0x001fe400078e0002 */
[----:B------:R-:W-:-:S06]  /*0c00*/  IMAD.MOV.U32 R9, RZ, RZ, R11 ;  /* 0x000000ffff097224 */ /* 0x000fcc00078e000b */
[----:B------:R-:W2:Y:S01]  /*0c10*/  LDG.E.64 R8, desc[UR4][R8.64] ;  /* 0x0000000408087981 */ /* 0x000ea2000c1e1b00 */
[----:B------:R-:W-:Y:S01]  /*0c20*/  VIADD R0, R0, 0x1 ;  /* 0x0000000100007836 */ /* 0x000fe20000000000 */
[----:B------:R-:W-:Y:S01]  /*0c30*/  IADD3 R2, P3, PT, R2, 0x8, RZ ;  /* 0x0000000802027810 */ /* 0x000fe20007f7e0ff */
[----:B------:R-:W-:-:S03]  /*0c40*/  VIADD R4, R4, 0x1 ;  /* 0x0000000104047836 */ /* 0x000fc60000000000 */
[----:B------:R-:W-:Y:S01]  /*0c50*/  ISETP.NE.AND P1, PT, R0, RZ, PT ;  /* 0x000000ff0000720c */ /* 0x000fe20003f25270 */
[----:B------:R-:W-:Y:S02]  /*0c60*/  IMAD.X R11, RZ, RZ, R11, P3 ;  /* 0x000000ffff0b7224 */ /* 0x000fe400018e060b */
[----:B--2---:R-:W-:Y:S01]  /*0c70*/  IMAD.IADD R6, R8, 0x1, R7 ;  /* 0x0000000108067824 */ /* 0x004fe200078e0207 */
[----:B------:R-:W-:Y:S02]  /*0c80*/  MOV R8, R10 ;  /* 0x0000000a00087202 */ /* 0x000fe40000000f00 */
[----:B------:R-:W-:Y:S01]  /*0c90*/  IADD3 R10, P2, PT, R10, 0x8, RZ ;  /* 0x000000080a0a7810 */ /* 0x000fe20007f5e0ff */
[----:B------:R-:W-:Y:S02]  /*0ca0*/  IMAD.IADD R7, R9, 0x1, R6 ;  /* 0x0000000109077824 */ /* 0x000fe400078e0206 */
[--C-:B------:R-:W-:Y:S02]  /*0cb0*/  IMAD.MOV.U32 R9, RZ, RZ, R13.reuse ;  /* 0x000000ffff097224 */ /* 0x100fe400078e000d */
[----:B------:R-:W-:-:S03]  /*0cc0*/  IMAD.X R13, RZ, RZ, R13, P2 ;  /* 0x000000ffff0d7224 */ /* 0x000fc600010e060d */
[----:B------:R0:W-:Y:S01]  /*0cd0*/  STG.E.64 desc[UR4][R8.64], R6 ;  /* 0x0000000608007986 */ /* 0x0001e2000c101b04 */
[----:B------:R-:W-:Y:S05]  /*0ce0*/  @P1 BRA `(.L_x_16) ;  /* 0xfffffffc00c01947 */ /* 0x000fea000383ffff */
.L_x_15:
[----:B------:R-:W-:Y:S05]  /*0cf0*/  BSYNC.RECONVERGENT B1 ;  /* 0x0000000000017941 */ /* 0x000fea0003800200 */
.L_x_14:
[----:B------:R-:W-:Y:S05]  /*0d00*/  @P0 BRA `(.L_x_13) ;  /* 0x0000000800a80947 */ /* 0x000fea0003800000 */
[----:B------:R-:W1:Y:S01]  /*0d10*/  LDCU.64 UR6, c[0x0][0x388] ;  /* 0x00007100ff0677ac */ /* 0x000e620008000a00 */
[----:B------:R-:W-:Y:S01]  /*0d20*/  IMAD.IADD R0, R4, 0x1, -R5 ;  /* 0x0000000104007824 */ /* 0x000fe200078e0a05 */
[----:B------:R-:W-:Y:S01]  /*0d30*/  BSSY.RELIABLE B1, `(.L_x_17) ;  /* 0x000008d000017945 */ /* 0x000fe20003800100 */
[----:B0-----:R-:W-:Y:S01]  /*0d40*/  IMAD.MOV.U32 R8, RZ, RZ, 0x10 ;  /* 0x00000010ff087424 */ /* 0x001fe200078e00ff */
[----:B------:R-:W0:Y:S01]  /*0d50*/  LDCU.64 UR10, c[0x0][0x390] ;  /* 0x00007200ff0a77ac */ /* 0x000e220008000a00 */
[----:B------:R-:W-:Y:S01]  /*0d60*/  IMAD.MOV.U32 R9, RZ, RZ, 0x0 ;  /* 0x00000000ff097424 */ /* 0x000fe200078e00ff */
[----:B------:R-:W-:Y:S01]  /*0d70*/  ISETP.GE.AND P0, PT, R0, RZ, PT ;  /* 0x000000ff0000720c */ /* 0x000fe20003f06270 */
[----:B------:R-:W-:-:S03]  /*0d80*/  IMAD.WIDE.U32 R8, R4, 0x8, R8 ;  /* 0x0000000804087825 */ /* 0x000fc600078e0008 */
[C---:B-1----:R-:W-:Y:S02]  /*0d90*/  IADD3 R4, P1, PT, R8.reuse, UR6, RZ ;  /* 0x0000000608047c10 */ /* 0x042fe4000ff3e0ff */
[----:B0-----:R-:W-:Y:S02]  /*0da0*/  IADD3 R8, P2, PT, R8, UR10, RZ ;  /* 0x0000000a08087c10 */ /* 0x001fe4000ff5e0ff */
[C---:B------:R-:W-:Y:S02]  /*0db0*/  IADD3.X R5, PT, PT, R9.reuse, UR7, RZ, P1, !PT ;  /* 0x0000000709057c10 */ /* 0x040fe40008ffe4ff */
[----:B------:R-:W-:-:S03]  /*0dc0*/  IADD3.X R9, PT, PT, R9, UR11, RZ, P2, !PT ;  /* 0x0000000b09097c10 */ /* 0x000fc600097fe4ff */
[----:B------:R-:W-:Y:S06]  /*0dd0*/  @P0 BRA `(.L_x_18) ;  /* 0x0000000800080947 */ /* 0x000fec0003800000 */
[----:B------:R-:W-:Y:S01]  /*0de0*/  IADD3 R2, PT, PT, -R0, RZ, RZ ;  /* 0x000000ff00027210 */ /* 0x000fe20007ffe1ff */
[----:B------:R-:W-:Y:S01]  /*0df0*/  BSSY.RECONVERGENT B2, `(.L_x_19) ;  /* 0x000004f000027945 */ /* 0x000fe20003800200 */
[----:B------:R-:W-:Y:S02]  /*0e00*/  PLOP3.LUT P0, PT, PT, PT, PT, 0x80, 0x8 ;  /* 0x000000000008781c */ /* 0x000fe40003f0f070 */
[----:B------:R-:W-:-:S13]  /*0e10*/  ISETP.GT.AND P1, PT, R2, 0xc, PT ;  /* 0x0000000c0200780c */ /* 0x000fda0003f24270 */
[----:B------:R-:W-:Y:S05]  /*0e20*/  @!P1 BRA `(.L_x_20) ;  /* 0x00000004002c9947 */ /* 0x000fea0003800000 */
[----:B------:R-:W-:-:S13]  /*0e30*/  PLOP3.LUT P0, PT, PT, PT, PT, 0x8, 0x80 ;  /* 0x000000000080781c */ /* 0x000fda0003f0e170 */
.L_x_21:
[----:B------:R-:W2:Y:S02]  /*0e40*/  LDG.E.64 R10, desc[UR4][R4.64+-0x10] ;  /* 0xfffff004040a7981 */ /* 0x000ea4000c1e1b00 */
[----:B--2---:R-:W-:-:S04]  /*0e50*/  IMAD.IADD R10, R10, 0x1, R7 ;  /* 0x000000010a0a7824 */ /* 0x004fc800078e0207 */
[----:B------:R-:W-:-:S05]  /*0e60*/  IMAD.IADD R11, R11, 0x1, R10 ;  /* 0x000000010b0b7824 */ /* 0x000fca00078e020a */
[----:B------:R0:W-:Y:S04]  /*0e70*/  STG.E.64 desc[UR4][R8.64+-0x10], R10 ;  /* 0xfffff00a08007986 */ /* 0x0001e8000c101b04 */
        /* <DEDUP_REMOVED lines=8> */
[----:B------:R-:W3:Y:S02]  /*0f00*/  LDG.E.64 R14, desc[UR4][R4.64+0x8] ;  /* 0x00000804040e7981 */ /* 0x000ee4000c1e1b00 */
[----:B---3--:R-:W-:-:S04]  /*0f10*/  IMAD.IADD R14, R13, 0x1, R14 ;  /* 0x000000010d0e7824 */ /* 0x008fc800078e020e */
[----:B------:R-:W-:-:S05]  /*0f20*/  IMAD.IADD R15, R15, 0x1, R14 ;  /* 0x000000010f0f7824 */ /* 0x000fca00078e020e */
[----:B------:R3:W-:Y:S04]  /*0f30*/  STG.E.64 desc[UR4][R8.64+0x8], R14 ;  /* 0x0000080e08007986 */ /* 0x0007e8000c101b04 */
[----:B0-----:R-:W4:Y:S02]  /*0f40*/  LDG.E.64 R10, desc[UR4][R4.64+0x10] ;  /* 0x00001004040a7981 */ /* 0x001f24000c1e1b00 */
[----:B----4-:R-:W-:-:S05]  /*0f50*/  IADD3 R10, PT, PT, R15, R10, RZ ;  /* 0x0000000a0f0a7210 */ /* 0x010fca0007ffe0ff */
[----:B------:R-:W-:-:S05]  /*0f60*/  IMAD.IADD R11, R11, 0x1, R10 ;  /* 0x000000010b0b7824 */ /* 0x000fca00078e020a */
[----:B------:R0:W-:Y:S04]  /*0f70*/  STG.E.64 desc[UR4][R8.64+0x10], R10 ;  /* 0x0000100a08007986 */ /* 0x0001e8000c101b04 */
[----:B-1----:R-:W4:Y:S02]  /*0f80*/  LDG.E.64 R6, desc[UR4][R4.64+0x18] ;  /* 0x0000180404067981 */ /* 0x002f24000c1e1b00 */
[----:B----4-:R-:W-:-:S04]  /*0f90*/  IMAD.IADD R6, R11, 0x1, R6 ;  /* 0x000000010b067824 */ /* 0x010fc800078e0206 */
[----:B------:R-:W-:-:S05]  /*0fa0*/  IMAD.IADD R7, R7, 0x1, R6 ;  /* 0x0000000107077824 */ /* 0x000fca00078e0206 */
[----:B------:R1:W-:Y:S04]  /*0fb0*/  STG.E.64 desc[UR4][R8.64+0x18], R6 ;  /* 0x0000180608007986 */ /* 0x0003e8000c101b04 */
[----:B--2---:R-:W2:Y:S02]  /*0fc0*/  LDG.E.64 R12, desc[UR4][R4.64+0x20] ;  /* 0x00002004040c7981 */ /* 0x004ea4000c1e1b00 */
[----:B--2---:R-:W-:-:S04]  /*0fd0*/  IMAD.IADD R12, R7, 0x1, R12 ;  /* 0x00000001070c7824 */ /* 0x004fc800078e020c */
[----:B------:R-:W-:-:S05]  /*0fe0*/  IMAD.IADD R13, R13, 0x1, R12 ;  /* 0x000000010d0d7824 */ /* 0x000fca00078e020c */
[----:B------:R2:W-:Y:S04]  /*0ff0*/  STG.E.64 desc[UR4][R8.64+0x20], R12 ;  /* 0x0000200c08007986 */ /* 0x0005e8000c101b04 */
[----:B---3--:R-:W3:Y:S02]  /*1000*/  LDG.E.64 R14, desc[UR4][R4.64+0x28] ;  /* 0x00002804040e7981 */ /* 0x008ee4000c1e1b00 */
[----:B---3--:R-:W-:-:S04]  /*1010*/  IMAD.IADD R14, R13, 0x1, R14 ;  /* 0x000000010d0e7824 */ /* 0x008fc800078e020e */
[----:B------:R-:W-:-:S05]  /*1020*/  IMAD.IADD R15, R15, 0x1, R14 ;  /* 0x000000010f0f7824 */ /* 0x000fca00078e020e */
[----:B------:R3:W-:Y:S04]  /*1030*/  STG.E.64 desc[UR4][R8.64+0x28], R14 ;  /* 0x0000280e08007986 */ /* 0x0007e8000c101b04 */
[----:B0-----:R-:W4:Y:S02]  /*1040*/  LDG.E.64 R10, desc[UR4][R4.64+0x30] ;  /* 0x00003004040a7981 */ /* 0x001f24000c1e1b00 */
[----:B----4-:R-:W-:-:S05]  /*1050*/  IMAD.IADD R10, R15, 0x1, R10 ;  /* 0x000000010f0a7824 */ /* 0x010fca00078e020a */
[----:B------:R-:W-:-:S05]  /*1060*/  IADD3 R11, PT, PT, R11, R10, RZ ;  /* 0x0000000a0b0b7210 */ /* 0x000fca0007ffe0ff */
        /* <DEDUP_REMOVED lines=12> */
[----:B------:R-:W-:Y:S04]  /*1130*/  STG.E.64 desc[UR4][R8.64+0x48], R14 ;  /* 0x0000480e08007986 */ /* 0x000fe8000c101b04 */
[----:B0-----:R-:W3:Y:S02]  /*1140*/  LDG.E.64 R10, desc[UR4][R4.64+0x50] ;  /* 0x00005004040a7981 */ /* 0x001ee4000c1e1b00 */
[----:B---3--:R-:W-:-:S05]  /*1150*/  IMAD.IADD R10, R15, 0x1, R10 ;  /* 0x000000010f0a7824 */ /* 0x008fca00078e020a */
[----:B------:R-:W-:-:S05]  /*1160*/  IADD3 R11, PT, PT, R11, R10, RZ ;  /* 0x0000000a0b0b7210 */ /* 0x000fca0007ffe0ff */
[----:B------:R0:W-:Y:S04]  /*1170*/  STG.E.64 desc[UR4][R8.64+0x50], R10 ;  /* 0x0000500a08007986 */ /* 0x0001e8000c101b04 */
[----:B-1----:R-:W3:Y:S02]  /*1180*/  LDG.E.64 R6, desc[UR4][R4.64+0x58] ;  /* 0x0000580404067981 */ /* 0x002ee4000c1e1b00 */
[----:B---3--:R-:W-:-:S04]  /*1190*/  IMAD.IADD R16, R11, 0x1, R6 ;  /* 0x000000010b107824 */ /* 0x008fc800078e0206 */
[----:B------:R-:W-:-:S05]  /*11a0*/  IMAD.IADD R17, R7, 0x1, R16 ;  /* 0x0000000107117824 */ /* 0x000fca00078e0210 */
[----:B------:R-:W-:Y:S04]  /*11b0*/  STG.E.64 desc[UR4][R8.64+0x58], R16 ;  /* 0x0000581008007986 */ /* 0x000fe8000c101b04 */
[----:B------:R-:W2:Y:S02]  /*11c0*/  LDG.E.64 R6, desc[UR4][R4.64+0x60] ;  /* 0x0000600404067981 */ /* 0x000ea4000c1e1b00 */
[----:B--2---:R-:W-:-:S04]  /*11d0*/  IMAD.IADD R12, R17, 0x1, R6 ;  /* 0x00000001110c7824 */ /* 0x004fc800078e0206 */
[----:B------:R-:W-:-:S05]  /*11e0*/  IMAD.IADD R13, R7, 0x1, R12 ;  /* 0x00000001070d7824 */ /* 0x000fca00078e020c */
[----:B------:R-:W-:Y:S04]  /*11f0*/  STG.E.64 desc[UR4][R8.64+0x60], R12 ;  /* 0x0000600c08007986 */ /* 0x000fe8000c101b04 */
[----:B------:R1:W2:Y:S01]  /*1200*/  LDG.E.64 R6, desc[UR4][R4.64+0x68] ;  /* 0x0000680404067981 */ /* 0x0002a2000c1e1b00 */
[----:B------:R-:W-:Y:S01]  /*1210*/  VIADD R0, R0, 0x10 ;  /* 0x0000001000007836 */ /* 0x000fe20000000000 */
[----:B------:R-:W-:Y:S02]  /*1220*/  IADD3 R2, P3, PT, R8, 0x80, RZ ;  /* 0x0000008008027810 */ /* 0x000fe40007f7e0ff */
[----:B0-----:R-:W-:Y:S02]  /*1230*/  IADD3 R10, P2, PT, R4, 0x80, RZ ;  /* 0x00000080040a7810 */ /* 0x001fe40007f5e0ff */
[----:B------:R-:W-:Y:S01]  /*1240*/  ISETP.GE.AND P1, PT, R0, -0xc, PT ;  /* 0xfffffff40000780c */ /* 0x000fe20003f26270 */
[----:B------:R-:W-:Y:S01]  /*1250*/  IMAD.X R11, RZ, RZ, R9, P3 ;  /* 0x000000ffff0b7224 */ /* 0x000fe200018e0609 */
[----:B-1----:R-:W-:Y:S01]  /*1260*/  IADD3.X R5, PT, PT, RZ, R5, RZ, P2, !PT ;  /* 0x00000005ff057210 */ /* 0x002fe200017fe4ff */
[----:B------:R-:W-:-:S02]  /*1270*/  IMAD.MOV.U32 R4, RZ, RZ, R10 ;  /* 0x000000ffff047224 */ /* 0x000fc400078e000a */
[----:B--2---:R-:W-:-:S04]  /*1280*/  IMAD.IADD R6, R13, 0x1, R6 ;  /* 0x000000010d067824 */ /* 0x004fc800078e0206 */
[----:B------:R-:W-:-:S05]  /*1290*/  IMAD.IADD R7, R7, 0x1, R6 ;  /* 0x0000000107077824 */ /* 0x000fca00078e0206 */
[----:B------:R0:W-:Y:S02]  /*12a0*/  STG.E.64 desc[UR4][R8.64+0x68], R6 ;  /* 0x0000680608007986 */ /* 0x0001e4000c101b04 */
[----:B0-----:R-:W-:Y:S02]  /*12b0*/  IMAD.MOV.U32 R8, RZ, RZ, R2 ;  /* 0x000000ffff087224 */ /* 0x001fe400078e0002 */
[----:B------:R-:W-:Y:S01]  /*12c0*/  IMAD.MOV.U32 R9, RZ, RZ, R11 ;  /* 0x000000ffff097224 */ /* 0x000fe200078e000b */
[----:B------:R-:W-:Y:S06]  /*12d0*/  @!P1 BRA `(.L_x_21) ;  /* 0xfffffff800d89947 */ /* 0x000fec000383ffff */
.L_x_20:
[----:B------:R-:W-:Y:S05]  /*12e0*/  BSYNC.RECONVERGENT B2 ;  /* 0x0000000000027941 */ /* 0x000fea0003800200 */
.L_x_19:
[----:B------:R-:W-:Y:S01]  /*12f0*/  IMAD.MOV R2, RZ, RZ, -R0 ;  /* 0x000000ffff027224 */ /* 0x000fe200078e0a00 */
[----:B------:R-:W-:Y:S04]  /*1300*/  BSSY.RECONVERGENT B2, `(.L_x_22) ;  /* 0x000002c000027945 */ /* 0x000fe80003800200 */
[----:B------:R-:W-:-:S13]  /*1310*/  ISETP.GT.AND P1, PT, R2, 0x4, PT ;  /* 0x000000040200780c */ /* 0x000fda0003f24270 */
[----:B------:R-:W-:Y:S05]  /*1320*/  @!P1 BRA `(.L_x_23) ;  /* 0x0000000000a49947 */ /* 0x000fea0003800000 */
[----:B------:R-:W2:Y:S02]  /*1330*/  LDG.E.64 R10, desc[UR4][R4.64+-0x10] ;  /* 0xfffff004040a7981 */ /* 0x000ea4000c1e1b00 */
[----:B--2---:R-:W-:-:S04]  /*1340*/  IMAD.IADD R10, R7, 0x1, R10 ;  /* 0x00000001070a7824 */ /* 0x004fc800078e020a */
[----:B------:R-:W-:-:S05]  /*1350*/  IMAD.IADD R11, R11, 0x1, R10 ;  /* 0x000000010b0b7824 */ /* 0x000fca00078e020a */
[----:B------:R0:W-:Y:S04]  /*1360*/  STG.E.64 desc[UR4][R8.64+-0x10], R10 ;  /* 0xfffff00a08007986 */ /* 0x0001e8000c101b04 */
[----:B------:R-:W2:Y:S02]  /*1370*/  LDG.E.64 R6, desc[UR4][R4.64+-0x8] ;  /* 0xfffff80404067981 */ /* 0x000ea4000c1e1b00 */
[----:B--2---:R-:W-:-:S05]  /*1380*/  IADD3 R6, PT, PT, R11, R6, RZ ;  /* 0x000000060b067210 */ /* 0x004fca0007ffe0ff */
        /* <DEDUP_REMOVED lines=9> */
[----:B------:R-:W-:Y:S04]  /*1420*/  STG.E.64 desc[UR4][R8.64+0x8], R14 ;  /* 0x0000080e08007986 */ /* 0x000fe8000c101b04 */
[----:B0-----:R-:W3:Y:S02]  /*1430*/  LDG.E.64 R10, desc[UR4][R4.64+0x10] ;  /* 0x00001004040a7981 */ /* 0x001ee4000c1e1b00 */
[----:B---3--:R-:W-:-:S04]  /*1440*/  IMAD.IADD R10, R15, 0x1, R10 ;  /* 0x000000010f0a7824 */ /* 0x008fc800078e020a */
[----:B------:R-:W-:-:S05]  /*1450*/  IMAD.IADD R11, R11, 0x1, R10 ;  /* 0x000000010b0b7824 */ /* 0x000fca00078e020a */
[----:B------:R0:W-:Y:S04]  /*1460*/  STG.E.64 desc[UR4][R8.64+0x10], R10 ;  /* 0x0000100a08007986 */ /* 0x0001e8000c101b04 */
[----:B-1----:R-:W3:Y:S02]  /*1470*/  LDG.E.64 R6, desc[UR4][R4.64+0x18] ;  /* 0x0000180404067981 */ /* 0x002ee4000c1e1b00 */
[----:B---3--:R-:W-:-:S05]  /*1480*/  IADD3 R16, PT, PT, R11, R6, RZ ;  /* 0x000000060b107210 */ /* 0x008fca0007ffe0ff */
[----:B------:R-:W-:-:S05]  /*1490*/  IMAD.IADD R17, R7, 0x1, R16 ;  /* 0x0000000107117824 */ /* 0x000fca00078e0210 */
[----:B------:R-:W-:Y:S04]  /*14a0*/  STG.E.64 desc[UR4][R8.64+0x18], R16 ;  /* 0x0000181008007986 */ /* 0x000fe8000c101b04 */
[----:B------:R-:W2:Y:S02]  /*14b0*/  LDG.E.64 R6, desc[UR4][R4.64+0x20] ;  /* 0x0000200404067981 */ /* 0x000ea4000c1e1b00 */
[----:B--2---:R-:W-:-:S04]  /*14c0*/  IMAD.IADD R12, R17, 0x1, R6 ;  /* 0x00000001110c7824 */ /* 0x004fc800078e0206 */
[----:B------:R-:W-:-:S05]  /*14d0*/  IMAD.IADD R13, R7, 0x1, R12 ;  /* 0x00000001070d7824 */ /* 0x000fca00078e020c */
[----:B------:R-:W-:Y:S04]  /*14e0*/  STG.E.64 desc[UR4][R8.64+0x20], R12 ;  /* 0x0000200c08007986 */ /* 0x000fe8000c101b04 */
[----:B------:R1:W2:Y:S01]  /*14f0*/  LDG.E.64 R6, desc[UR4][R4.64+0x28] ;  /* 0x0000280404067981 */ /* 0x0002a2000c1e1b00 */
[----:B------:R-:W-:Y:S02]  /*1500*/  IADD3 R2, P2, PT, R8, 0x40, RZ ;  /* 0x0000004008027810 */ /* 0x000fe40007f5e0ff */
[----:B0-----:R-:W-:Y:S02]  /*1510*/  IADD3 R10, P1, PT, R4, 0x40, RZ ;  /* 0x00000040040a7810 */ /* 0x001fe40007f3e0ff */
[----:B------:R-:W-:Y:S01]  /*1520*/  PLOP3.LUT P0, PT, PT, PT, PT, 0x8, 0x80 ;  /* 0x000000000080781c */ /* 0x000fe20003f0e170 */
[----:B------:R-:W-:Y:S01]  /*1530*/  IMAD.X R11, RZ, RZ, R9, P2 ;  /* 0x000000ffff0b7224 */ /* 0x000fe200010e0609 */
[----:B------:R-:W-:Y:S01]  /*1540*/  IADD3 R0, PT, PT, R0, 0x8, RZ ;  /* 0x0000000800007810 */ /* 0x000fe20007ffe0ff */
[----:B-1----:R-:W-:-:S02]  /*1550*/  IMAD.X R5, RZ, RZ, R5, P1 ;  /* 0x000000ffff057224 */ /* 0x002fc400008e0605 */
[----:B------:R-:W-:Y:S02]  /*1560*/  IMAD.MOV.U32 R4, RZ, RZ, R10 ;  /* 0x000000ffff047224 */ /* 0x000fe400078e000a */
[----:B--2---:R-:W-:-:S04]  /*1570*/  IMAD.IADD R6, R13, 0x1, R6 ;  /* 0x000000010d067824 */ /* 0x004fc800078e0206 */
[----:B------:R-:W-:-:S05]  /*1580*/  IMAD.IADD R7, R7, 0x1, R6 ;  /* 0x0000000107077824 */ /* 0x000fca00078e0206 */
[----:B------:R0:W-:Y:S02]  /*1590*/  STG.E.64 desc[UR4][R8.64+0x28], R6 ;  /* 0x0000280608007986 */ /* 0x0001e4000c101b04 */
[----:B0-----:R-:W-:Y:S02]  /*15a0*/  IMAD.MOV.U32 R8, RZ, RZ, R2 ;  /* 0x000000ffff087224 */ /* 0x001fe400078e0002 */
[----:B------:R-:W-:-:S07]  /*15b0*/  IMAD.MOV.U32 R9, RZ, RZ, R11 ;  /* 0x000000ffff097224 */ /* 0x000fce00078e000b */
.L_x_23:
[----:B------:R-:W-:Y:S05]  /*15c0*/  BSYNC.RECONVERGENT B2 ;  /* 0x0000000000027941 */ /* 0x000fea0003800200 */
.L_x_22:
[----:B------:R-:W-:-:S13]  /*15d0*/  ISETP.NE.OR P0, PT, R0, RZ, P0 ;  /* 0x000000ff0000720c */ /* 0x000fda0000705670 */
[----:B------:R-:W-:Y:S05]  /*15e0*/  @!P0 BREAK.RELIABLE B1 ;  /* 0x0000000000018942 */ /* 0x000fea0003800100 */
[----:B------:R-:W-:Y:S05]  /*15f0*/  @!P0 BRA `(.L_x_13) ;  /* 0x00000000006c8947 */ /* 0x000fea0003800000 */
.L_x_18:
[----:B------:R-:W-:Y:S05]  /*1600*/  BSYNC.RELIABLE B1 ;  /* 0x0000000000017941 */ /* 0x000fea0003800100 */
.L_x_17:
[----:B------:R-:W2:Y:S02]  /*1610*/  LDG.E.64 R10, desc[UR4][R4.64+-0x10] ;  /* 0xfffff004040a7981 */ /* 0x000ea4000c1e1b00 */
[----:B--2---:R-:W-:-:S04]  /*1620*/  IMAD.IADD R10, R10, 0x1, R7 ;  /* 0x000000010a0a7824 */ /* 0x004fc800078e0207 */
[----:B------:R-:W-:-:S05]  /*1630*/  IMAD.IADD R11, R11, 0x1, R10 ;  /* 0x000000010b0b7824 */ /* 0x000fca00078e020a */
[----:B------:R0:W-:Y:S04]  /*1640*/  STG.E.64 desc[UR4][R8.64+-0x10], R10 ;  /* 0xfffff00a08007986 */ /* 0x0001e8000c101b04 */
[----:B------:R-:W2:Y:S02]  /*1650*/  LDG.E.64 R6, desc[UR4][R4.64+-0x8] ;  /* 0xfffff80404067981 */ /* 0x000ea4000c1e1b00 */
[----:B--2---:R-:W-:-:S04]  /*1660*/  IMAD.IADD R12, R11, 0x1, R6 ;  /* 0x000000010b0c7824 */ /* 0x004fc800078e0206 */
[----:B------:R-:W-:-:S05]  /*1670*/  IMAD.IADD R13, R7, 0x1, R12 ;  /* 0x00000001070d7824 */ /* 0x000fca00078e020c */
[----:B------:R-:W-:Y:S04]  /*1680*/  STG.E.64 desc[UR4][R8.64+-0x8], R12 ;  /* 0xfffff80c08007986 */ /* 0x000fe8000c101b04 */
[----:B------:R-:W2:Y:S02]  /*1690*/  LDG.E.64 R6, desc[UR4][R4.64] ;  /* 0x0000000404067981 */ /* 0x000ea4000c1e1b00 */
[----:B--2---:R-:W-:-:S05]  /*16a0*/  IADD3 R14, PT, PT, R13, R6, RZ ;  /* 0x000000060d0e7210 */ /* 0x004fca0007ffe0ff */
[----:B------:R-:W-:-:S05]  /*16b0*/  IMAD.IADD R15, R7, 0x1, R14 ;  /* 0x00000001070f7824 */ /* 0x000fca00078e020e */
[----:B------:R-:W-:Y:S04]  /*16c0*/  STG.E.64 desc[UR4][R8.64], R14 ;  /* 0x0000000e08007986 */ /* 0x000fe8000c101b04 */
[----:B------:R1:W2:Y:S01]  /*16d0*/  LDG.E.64 R6, desc[UR4][R4.64+0x8] ;  /* 0x0000080404067981 */ /* 0x0002a2000c1e1b00 */
[----:B------:R-:W-:Y:S01]  /*16e0*/  VIADD R0, R0, 0x4 ;  /* 0x0000000400007836 */ /* 0x000fe20000000000 */
[----:B------:R-:W-:Y:S02]  /*16f0*/  IADD3 R2, P2, PT, R8, 0x20, RZ ;  /* 0x0000002008027810 */ /* 0x000fe40007f5e0ff */
[----:B0-----:R-:W-:Y:S02]  /*1700*/  IADD3 R10, P1, PT, R4, 0x20, RZ ;  /* 0x00000020040a7810 */ /* 0x001fe40007f3e0ff */
[----:B------:R-:W-:Y:S01]  /*1710*/  ISETP.NE.AND P0, PT, R0, RZ, PT ;  /* 0x000000ff0000720c */ /* 0x000fe20003f05270 */
[----:B------:R-:W-:-:S02]  /*1720*/  IMAD.X R11, RZ, RZ, R9, P2 ;  /* 0x000000ffff0b7224 */ /* 0x000fc400010e0609 */
[----:B-1----:R-:W-:Y:S02]  /*1730*/  IMAD.X R5, RZ, RZ, R5, P1 ;  /* 0x000000ffff057224 */ /* 0x002fe400008e0605 */
[----:B------:R-:W-:Y:S02]  /*1740*/  IMAD.MOV.U32 R4, RZ, RZ, R10 ;  /* 0x000000ffff047224 */ /* 0x000fe400078e000a */
[----:B--2---:R-:W-:-:S04]  /*1750*/  IMAD.IADD R6, R15, 0x1, R6 ;  /* 0x000000010f067824 */ /* 0x004fc800078e0206 */
[----:B------:R-:W-:-:S05]  /*1760*/  IMAD.IADD R7, R7, 0x1, R6 ;  /* 0x0000000107077824 */ /* 0x000fca00078e0206 */
[----:B------:R0:W-:Y:S02]  /*1770*/  STG.E.64 desc[UR4][R8.64+0x8], R6 ;  /* 0x0000080608007986 */ /* 0x0001e4000c101b04 */
[----:B0-----:R-:W-:Y:S01]  /*1780*/  MOV R8, R2 ;  /* 0x0000000200087202 */ /* 0x001fe20000000f00 */
[----:B------:R-:W-:Y:S01]  /*1790*/  IMAD.MOV.U32 R9, RZ, RZ, R11 ;  /* 0x000000ffff097224 */ /* 0x000fe200078e000b */
[----:B------:R-:W-:Y:S06]  /*17a0*/  @P0 BRA `(.L_x_17) ;  /* 0xfffffffc00980947 */ /* 0x000fec000383ffff */
.L_x_13:
[----:B------:R-:W-:Y:S05]  /*17b0*/  BSYNC.RECONVERGENT B0 ;  /* 0x0000000000007941 */ /* 0x000fea0003800200 */
.L_x_12:
[----:B------:R-:W-:Y:S05]  /*17c0*/  WARPSYNC.ALL ;  /* 0x0000000000007948 */ /* 0x000fea0003800000 */
[----:B------:R-:W-:-:S13]  /*17d0*/  ISETP.NE.AND P0, PT, R22, 0x1f, PT ;  /* 0x0000001f1600780c */ /* 0x000fda0003f05270 */
[----:B------:R-:W-:Y:S05]  /*17e0*/  @P0 EXIT ;  /* 0x000000000000094d */ /* 0x000fea0003800000 */
[----:B------:R-:W-:-:S06]  /*17f0*/  ULOP3.LUT UR6, UR8, 0x1f, URZ, 0xc0, !UPT ;  /* 0x0000001f08067892 */ /* 0x000fcc000f8ec0ff */
[----:B------:R-:W-:-:S04]  /*1800*/  ISETP.NE.U32.AND P0, PT, RZ, UR6, PT ;  /* 0x00000006ff007c0c */ /* 0x000fc8000bf05070 */
[----:B------:R-:W-:-:S13]  /*1810*/  ISETP.NE.AND.EX P0, PT, RZ, RZ, PT, P0 ;  /* 0x000000ffff00720c */ /* 0x000fda0003f05300 */
[----:B------:R-:W-:Y:S05]  /*1820*/  @!P0 EXIT ;  /* 0x000000000000894d */ /* 0x000fea0003800000 */
[----:B------:R-:W-:Y:S01]  /*1830*/  IADD3 R2, P0, PT, R3, UR6, RZ ;  /* 0x0000000603027c10 */ /* 0x000fe2000ff1e0ff */
[----:B------:R-:W-:Y:S01]  /*1840*/  IMAD.MOV.U32 R0, RZ, RZ, RZ ;  /* 0x000000ffff007224 */ /* 0x000fe200078e00ff */
[----:B------:R-:W1:Y:S03]  /*1850*/  LDCU.64 UR8, c[0x0][0x388] ;  /* 0x00007100ff0877ac */ /* 0x000e660008000a00 */
[----:B------:R-:W-:Y:S01]  /*1860*/  IMAD.X R10, RZ, RZ, R0, P0 ;  /* 0x000000ffff0a7224 */ /* 0x000fe200000e0600 */
[----:B------:R-:W2:Y:S07]  /*1870*/  LDCU.64 UR10, c[0x0][0x390] ;  /* 0x00007200ff0a77ac */ /* 0x000eae0008000a00 */
.L_x_24:
[C---:B0--3--:R-:W-:Y:S01]  /*1880*/  IMAD.SHL.U32 R8, R3.reuse, 0x4, RZ ;  /* 0x0000000403087824 */ /* 0x049fe200078e00ff */
[----:B------:R-:W-:-:S04]  /*1890*/  SHF.L.U64.HI R6, R3, 0x2, R0 ;  /* 0x0000000203067819 */ /* 0x000fc80000010200 */
[----:B-1----:R-:W-:-:S04]  /*18a0*/  IADD3 R4, P0, PT, R8, UR8, RZ ;  /* 0x0000000808047c10 */ /* 0x002fc8000ff1e0ff */
[----:B------:R-:W-:-:S05]  /*18b0*/  IADD3.X R5, PT, PT, R6, UR9, RZ, P0, !PT ;  /* 0x0000000906057c10 */ /* 0x000fca00087fe4ff */
[----:B------:R-:W3:Y:S01]  /*18c0*/  LDG.E R4, desc[UR4][R4.64] ;  /* 0x0000000404047981 */ /* 0x000ee2000c1e1900 */
[----:B--2---:R-:W-:Y:S01]  /*18d0*/  IADD3 R8, P0, PT, R8, UR10, RZ ;  /* 0x0000000a08087c10 */ /* 0x004fe2000ff1e0ff */
[----:B------:R-:W-:-:S03]  /*18e0*/  VIADD R3, R3, 0x1 ;  /* 0x0000000103037836 */ /* 0x000fc60000000000 */
[----:B------:R-:W-:Y:S02]  /*18f0*/  IADD3.X R9, PT, PT, R6, UR11, RZ, P0, !PT ;  /* 0x0000000b06097c10 */ /* 0x000fe400087fe4ff */
[----:B------:R-:W-:-:S04]  /*1900*/  ISETP.GT.U32.AND P0, PT, R2, R3, PT ;  /* 0x000000030200720c */ /* 0x000fc80003f04070 */
[----:B------:R-:W-:Y:S01]  /*1910*/  ISETP.GT.U32.AND.EX P0, PT, R10, RZ, PT, P0 ;  /* 0x000000ff0a00720c */ /* 0x000fe20003f04100 */
[----:B---3--:R-:W-:-:S05]  /*1920*/  IMAD.IADD R7, R4, 0x1, R7 ;  /* 0x0000000104077824 */ /* 0x008fca00078e0207 */
[----:B------:R3:W-:Y:S07]  /*1930*/  STG.E desc[UR4][R8.64], R7 ;  /* 0x0000000708007986 */ /* 0x0007ee000c101904 */
[----:B------:R-:W-:Y:S05]  /*1940*/  @P0 BRA `(.L_x_24) ;  /* 0xfffffffc00cc0947 */ /* 0x000fea000383ffff */
[----:B------:R-:W-:Y:S05]  /*1950*/  EXIT ;  /* 0x000000000000794d */ /* 0x000fea0003800000 */
.L_x_25:
[----:B------:R-:W-:-:S00]  /*1960*/  BRA `(.L_x_25) ;  /* 0xfffffffc00fc7947 */ /* 0x000fc0000383ffff */
[----:B------:R-:W-:-:S00]  /*1970*/  NOP ;  /* 0x0000000000007918 */ /* 0x000fc00000000000 */
        /* <DEDUP_REMOVED lines=8> */
.L_x_188:


//--------------------- .text._ZN8scan_gpu20scan_gpu_single_warpI5SumOpLj4EEEvmPKNT_4DataEPS3_ --------------------------
	.section	.text._ZN8scan_gpu20scan_gpu_single_warpI5SumOpLj4EEEvmPKNT_4DataEPS3_,"ax",@progbits
	.align	128
        .global         _ZN8scan_gpu20scan_gpu_single_warpI5SumOpLj4EEEvmPKNT_4DataEPS3_
        .type           _ZN8scan_gpu20scan_gpu_single_warpI5SumOpLj4EEEvmPKNT_4DataEPS3_,@function
        .size           _ZN8scan_gpu20scan_gpu_single_warpI5SumOpLj4EEEvmPKNT_4DataEPS3_,(.L_x_189 - _ZN8scan_gpu20scan_gpu_single_warpI5SumOpLj4EEEvmPKNT_4DataEPS3_)
        .other          _ZN8scan_gpu20scan_gpu_single_warpI5SumOpLj4EEEvmPKNT_4DataEPS3_,@"STO_CUDA_ENTRY STV_DEFAULT"
_ZN8scan_gpu20scan_gpu_single_warpI5SumOpLj4EEEvmPKNT_4DataEPS3_:
.text._ZN8scan_gpu20scan_gpu_single_warpI5SumOpLj4EEEvmPKNT_4DataEPS3_:
        /* <DEDUP_REMOVED lines=16> */
[--C-:B------:R-:W-:Y:S02]  /*0100*/  IMAD.IADD R2, R21, 0x1, -R22.reuse ;  /* 0x0000000115027824 */ /* 0x100fe400078e0a16 */
[----:B------:R-:W-:Y:S01]  /*0110*/  IMAD.MOV.U32 R25, RZ, RZ, RZ ;  /* 0x000000ffff197224 */ /* 0x000fe200078e00ff */
[----:B------:R-:W-:Y:S01]  /*0120*/  ISETP.GT.U32.AND P0, PT, R0, -0x4, PT ;  /* 0xfffffffc0000780c */ /* 0x000fe20003f04070 */
[----:B------:R-:W-:Y:S01]  /*0130*/  IMAD.MOV.U32 R0, RZ, RZ, R22 ;  /* 0x000000ffff007224 */ /* 0x000fe200078e0016 */
[----:B------:R-:W-:-:S11]  /*0140*/  LOP3.LUT R3, R2, 0x3, RZ, 0xc0, !PT ;  /* 0x0000000302037812 */ /* 0x000fd600078ec0ff */
[----:B------:R-:W-:Y:S05]  /*0150*/  @P0 BRA `(.L_x_29) ;  /* 0x0000000800200947 */ /* 0x000fea0003800000 */
[----:B------:R-:W0:Y:S01]  /*0160*/  LDCU.64 UR6, c[0x0][0x388] ;  /* 0x00007100ff0677ac */ /* 0x000e220008000a00 */
[----:B------:R-:W-:Y:S01]  /*0170*/  LOP3.LUT R2, R2, 0x3ffffffc, RZ, 0xc0, !PT ;  /* 0x3ffffffc02027812 */ /* 0x000fe200078ec0ff */
[----:B------:R-:W-:Y:S01]  /*0180*/  BSSY.RELIABLE B0, `(.L_x_30) ;  /* 0x0000072000007945 */ /* 0x000fe20003800100 */
[----:B------:R-:W-:Y:S01]  /*0190*/  SHF.L.U32 R0, R23, 0x2, RZ ;  /* 0x0000000217007819 */ /* 0x000fe200000006ff */
        /* <DEDUP_REMOVED lines=8> */
[----:B------:R-:W-:Y:S01]  /*0220*/  IADD3.X R27, PT, PT, RZ, UR7, R0, P3, P2 ;  /* 0x00000007ff1b7c10 */ /* 0x000fe20009fe4400 */
[----:B------:R-:W-:Y:S01]  /*0230*/  IMAD.MOV.U32 R0, RZ, RZ, R22 ;  /* 0x000000ffff007224 */ /* 0x000fe200078e0016 */
[----:B------:R-:W-:Y:S07]  /*0240*/  @P0 BRA `(.L_x_31) ;  /* 0x0000000400940947 */ /* 0x000fee0003800000 */
[----:B------:R-:W-:Y:S01]  /*0250*/  IMAD.MOV R4, RZ, RZ, -R2 ;  /* 0x000000ffff047224 */ /* 0x000fe200078e0a02 */
[----:B------:R-:W-:Y:S01]  /*0260*/  BSSY.RECONVERGENT B3, `(.L_x_32) ;  /* 0x000003c000037945 */ /* 0x000fe20003800200 */
[----:B------:R-:W-:-:S03]  /*0270*/  PLOP3.LUT P0, PT, PT, PT, PT, 0x80, 0x8 ;  /* 0x000000000008781c */ /* 0x000fc60003f0f070 */
[----:B------:R-:W-:-:S13]  /*0280*/  ISETP.GT.AND P2, PT, R4, 0xc, PT ;  /* 0x0000000c0400780c */ /* 0x000fda0003f44270 */
[----:B------:R-:W-:Y:S05]  /*0290*/  @!P2 BRA `(.L_x_33) ;  /* 0x0000000000e0a947 */ /* 0x000fea0003800000 */
[----:B------:R-:W-:-:S13]  /*02a0*/  PLOP3.LUT P0, PT, PT, PT, PT, 0x8, 0x80 ;  /* 0x000000000080781c */ /* 0x000fda0003f0e170 */
.L_x_34:
[----:B------:R-:W2:Y:S04]  /*02b0*/  LDG.E.128 R4, desc[UR4][R26.64+-0x20] ;  /* 0xffffe0041a047981 */ /* 0x000ea8000c1e1d00 */
[----:B------:R-:W3:Y:S04]  /*02c0*/  LDG.E.128 R16, desc[UR4][R26.64+-0x10] ;  /* 0xfffff0041a107981 */ /* 0x000ee8000c1e1d00 */
[----:B------:R-:W4:Y:S04]  /*02d0*/  LDG.E.128 R8, desc[UR4][R26.64] ;  /* 0x000000041a087981 */ /* 0x000f28000c1e1d00 */
[----:B------:R-:W5:Y:S01]  /*02e0*/  LDG.E.128 R12, desc[UR4][R26.64+0x10] ;  /* 0x000010041a0c7981 */ /* 0x000f62000c1e1d00 */
[----:B--2---:R-:W-:-:S04]  /*02f0*/  IADD3 R4, PT, PT, R5, R4, R25 ;  /* 0x0000000405047210 */ /* 0x004fc80007ffe019 */
[----:B------:R-:W-:-:S04]  /*0300*/  IADD3 R4, PT, PT, R7, R6, R4 ;  /* 0x0000000607047210 */ /* 0x000fc80007ffe004 */
[----:B---3--:R-:W-:Y:S02]  /*0310*/  IADD3 R16, PT, PT, R17, R16, R4 ;  /* 0x0000001011107210 */ /* 0x008fe40007ffe004 */
[----:B------:R-:W2:Y:S02]  /*0320*/  LDG.E.128 R4, desc[UR4][R26.64+0x20] ;  /* 0x000020041a047981 */ /* 0x000ea4000c1e1d00 */
[----:B------:R-:W-:-:S04]  /*0330*/  IADD3 R16, PT, PT, R19, R18, R16 ;  /* 0x0000001213107210 */ /* 0x000fc80007ffe010 */
[----:B----4-:R-:W-:Y:S02]  /*0340*/  IADD3 R8, PT, PT, R9, R8, R16 ;  /* 0x0000000809087210 */ /* 0x010fe40007ffe010 */
[----:B------:R-:W3:Y:S02]  /*0350*/  LDG.E.128 R16, desc[UR4][R26.64+0x30] ;  /* 0x000030041a107981 */ /* 0x000ee4000c1e1d00 */
[----:B------:R-:W-:-:S04]  /*0360*/  IADD3 R8, PT, PT, R11, R10, R8 ;  /* 0x0000000a0b087210 */ /* 0x000fc80007ffe008 */
[----:B-----5:R-:W-:Y:S02]  /*0370*/  IADD3 R12, PT, PT, R13, R12, R8 ;  /* 0x0000000c0d0c7210 */ /* 0x020fe40007ffe008 */
[----:B------:R-:W4:Y:S02]  /*0380*/  LDG.E.128 R8, desc[UR4][R26.64+0x40] ;  /* 0x000040041a087981 */ /* 0x000f24000c1e1d00 */
[----:B------:R-:W-:Y:S02]  /*0390*/  IADD3 R25, PT, PT, R15, R14, R12 ;  /* 0x0000000e0f197210 */ /* 0x000fe40007ffe00c */
[----:B------:R-:W5:Y:S02]  /*03a0*/  LDG.E.128 R12, desc[UR4][R26.64+0x50] ;  /* 0x000050041a0c7981 */ /* 0x000f64000c1e1d00 */
        /* <DEDUP_REMOVED lines=23> */
[----:B------:R0:W5:Y:S01]  /*0520*/  LDG.E.128 R12, desc[UR4][R26.64+0xd0] ;  /* 0x0000d0041a0c7981 */ /* 0x000162000c1e1d00 */
[----:B------:R-:W-:Y:S01]  /*0530*/  VIADD R2, R2, 0x10 ;  /* 0x0000001002027836 */ /* 0x000fe20000000000 */
[----:B------:R-:W-:-:S04]  /*0540*/  IADD3 R0, PT, PT, R0, 0x10, RZ ;  /* 0x0000001000007810 */ /* 0x000fc80007ffe0ff */
[----:B------:R-:W-:Y:S02]  /*0550*/  ISETP.GE.AND P2, PT, R2, -0xc, PT ;  /* 0xfffffff40200780c */ /* 0x000fe40003f46270 */
[----:B--2---:R-:W-:Y:S02]  /*0560*/  IADD3 R4, PT, PT, R5, R4, R25 ;  /* 0x0000000405047210 */ /* 0x004fe40007ffe019 */
[----:B------:R-:W-:Y:S02]  /*0570*/  IADD3 R5, P3, PT, R26, 0x100, RZ ;  /* 0x000001001a057810 */ /* 0x000fe40007f7e0ff */
[----:B------:R-:W-:-:S03]  /*0580*/  IADD3 R4, PT, PT, R7, R6, R4 ;  /* 0x0000000607047210 */ /* 0x000fc60007ffe004 */
[----:B0-----:R-:W-:Y:S01]  /*0590*/  IMAD.X R27, RZ, RZ, R27, P3 ;  /* 0x000000ffff1b7224 */ /* 0x001fe200018e061b */
[----:B---3--:R-:W-:Y:S01]  /*05a0*/  IADD3 R4, PT, PT, R17, R16, R4 ;  /* 0x0000001011047210 */ /* 0x008fe20007ffe004 */
[----:B------:R-:W-:-:S03]  /*05b0*/  IMAD.MOV.U32 R26, RZ, RZ, R5 ;  /* 0x000000ffff1a7224 */ /* 0x000fc600078e0005 */
[----:B------:R-:W-:-:S04]  /*05c0*/  IADD3 R4, PT, PT, R19, R18, R4 ;  /* 0x0000001213047210 */ /* 0x000fc80007ffe004 */
[----:B----4-:R-:W-:-:S04]  /*05d0*/  IADD3 R4, PT, PT, R9, R8, R4 ;  /* 0x0000000809047210 */ /* 0x010fc80007ffe004 */
[----:B------:R-:W-:-:S04]  /*05e0*/  IADD3 R4, PT, PT, R11, R10, R4 ;  /* 0x0000000a0b047210 */ /* 0x000fc80007ffe004 */
[----:B-----5:R-:W-:-:S04]  /*05f0*/  IADD3 R4, PT, PT, R13, R12, R4 ;  /* 0x0000000c0d047210 */ /* 0x020fc80007ffe004 */
[----:B------:R-:W-:Y:S01]  /*0600*/  IADD3 R25, PT, PT, R15, R14, R4 ;  /* 0x0000000e0f197210 */ /* 0x000fe20007ffe004 */
[----:B------:R-:W-:Y:S06]  /*0610*/  @!P2 BRA `(.L_x_34) ;  /* 0xfffffffc0024a947 */ /* 0x000fec000383ffff */
.L_x_33:
[----:B------:R-:W-:Y:S05]  /*0620*/  BSYNC.RECONVERGENT B3 ;  /* 0x0000000000037941 */ /* 0x000fea0003800200 */
.L_x_32:
[----:B------:R-:W-:Y:S01]  /*0630*/  IMAD.MOV R4, RZ, RZ, -R2 ;  /* 0x000000ffff047224 */ /* 0x000fe200078e0a02 */
[----:B------:R-:W-:Y:S04]  /*0640*/  BSSY.RECONVERGENT B3, `(.L_x_35) ;  /* 0x0000022000037945 */ /* 0x000fe80003800200 */
[----:B------:R-:W-:-:S13]  /*0650*/  ISETP.GT.AND P2, PT, R4, 0x4, PT ;  /* 0x000000040400780c */ /* 0x000fda0003f44270 */
[----:B------:R-:W-:Y:S05]  /*0660*/  @!P2 BRA `(.L_x_36) ;  /* 0x00000000007ca947 */ /* 0x000fea0003800000 */
        /* <DEDUP_REMOVED lines=16> */
[----:B------:R-:W-:Y:S01]  /*0770*/  PLOP3.LUT P0, PT, PT, PT, PT, 0x8, 0x80 ;  /* 0x000000000080781c */ /* 0x000fe20003f0e170 */
[----:B------:R-:W-:Y:S02]  /*0780*/  VIADD R0, R0, 0x8 ;  /* 0x0000000800007836 */ /* 0x000fe40000000000 */
[----:B------:R-:W-:Y:S01]  /*0790*/  VIADD R2, R2, 0x8 ;  /* 0x0000000802027836 */ /* 0x000fe20000000000 */
[----:B--2---:R-:W-:-:S02]  /*07a0*/  IADD3 R4, PT, PT, R5, R4, R25 ;  /* 0x0000000405047210 */ /* 0x004fc40007ffe019 */
[----:B------:R-:W-:Y:S02]  /*07b0*/  IADD3 R5, P2, PT, R26, 0x80, RZ ;  /* 0x000000801a057810 */ /* 0x000fe40007f5e0ff */
[----:B------:R-:W-:-:S03]  /*07c0*/  IADD3 R4, PT, PT, R7, R6, R4 ;  /* 0x0000000607047210 */ /* 0x000fc60007ffe004 */
[----:B------:R-:W-:Y:S01]  /*07d0*/  IMAD.X R6, RZ, RZ, R27, P2 ;  /* 0x000000ffff067224 */ /* 0x000fe200010e061b */
[----:B---3--:R-:W-:Y:S01]  /*07e0*/  IADD3 R4, PT, PT, R17, R16, R4 ;  /* 0x0000001011047210 */ /* 0x008fe20007ffe004 */
[----:B0-----:R-:W-:-:S03]  /*07f0*/  IMAD.MOV.U32 R26, RZ, RZ, R5 ;  /* 0x000000ffff1a7224 */ /* 0x001fc600078e0005 */
[----:B------:R-:W-:Y:S02]  /*0800*/  IADD3 R4, PT, PT, R19, R18, R4 ;  /* 0x0000001213047210 */ /* 0x000fe40007ffe004 */
[----:B------:R-:W-:Y:S02]  /*0810*/  MOV R27, R6 ;  /* 0x00000006001b7202 */ /* 0x000fe40000000f00 */
[----:B----4-:R-:W-:-:S04]  /*0820*/  IADD3 R4, PT, PT, R9, R8, R4 ;  /* 0x0000000809047210 */ /* 0x010fc80007ffe004 */
[----:B------:R-:W-:-:S04]  /*0830*/  IADD3 R4, PT, PT, R11, R10, R4 ;  /* 0x0000000a0b047210 */ /* 0x000fc80007ffe004 */
[----:B-----5:R-:W-:-:S04]  /*0840*/  IADD3 R4, PT, PT, R13, R12, R4 ;  /* 0x0000000c0d047210 */ /* 0x020fc80007ffe004 */
[----:B------:R-:W-:-:S07]  /*0850*/  IADD3 R25, PT, PT, R15, R14, R4 ;  /* 0x0000000e0f197210 */ /* 0x000fce0007ffe004 */
.L_x_36:
[----:B------:R-:W-:Y:S05]  /*0860*/  BSYNC.RECONVERGENT B3 ;  /* 0x0000000000037941 */ /* 0x000fea0003800200 */
.L_x_35:
[----:B------:R-:W-:-:S13]  /*0870*/  ISETP.NE.OR P0, PT, R2, RZ, P0 ;  /* 0x000000ff0200720c */ /* 0x000fda0000705670 */
[----:B------:R-:W-:Y:S05]  /*0880*/  @!P0 BREAK.RELIABLE B0 ;  /* 0x0000000000008942 */ /* 0x000fea0003800100 */
[----:B------:R-:W-:Y:S05]  /*0890*/  @!P0 BRA `(.L_x_29) ;  /* 0x0000000000508947 */ /* 0x000fea0003800000 */
.L_x_31:
[----:B------:R-:W-:Y:S05]  /*08a0*/  BSYNC.RELIABLE B0 ;  /* 0x0000000000007941 */ /* 0x000fea0003800100 */
.L_x_30:
[----:B------:R-:W2:Y:S04]  /*08b0*/  LDG.E.128 R4, desc[UR4][R26.64+-0x20] ;  /* 0xffffe0041a047981 */ /* 0x000ea8000c1e1d00 */
[----:B------:R-:W3:Y:S04]  /*08c0*/  LDG.E.128 R8, desc[UR4][R26.64+-0x10] ;  /* 0xfffff0041a087981 */ /* 0x000ee8000c1e1d00 */
[----:B------:R-:W4:Y:S04]  /*08d0*/  LDG.E.128 R12, desc[UR4][R26.64] ;  /* 0x000000041a0c7981 */ /* 0x000f28000c1e1d00 */
[----:B------:R0:W5:Y:S01]  /*08e0*/  LDG.E.128 R16, desc[UR4][R26.64+0x10] ;  /* 0x000010041a107981 */ /* 0x000162000c1e1d00 */
[----:B------:R-:W-:-:S02]  /*08f0*/  VIADD R2, R2, 0x4 ;  /* 0x0000000402027836 */ /* 0x000fc40000000000 */
[----:B------:R-:W-:-:S03]  /*0900*/  VIADD R0, R0, 0x4 ;  /* 0x0000000400007836 */ /* 0x000fc60000000000 */
[----:B------:R-:W-:Y:S02]  /*0910*/  ISETP.NE.AND P0, PT, R2, RZ, PT ;  /* 0x000000ff0200720c */ /* 0x000fe40003f05270 */
        /* <DEDUP_REMOVED lines=11> */
[----:B------:R-:W-:Y:S06]  /*09d0*/  @P0 BRA `(.L_x_30) ;  /* 0xfffffffc00b40947 */ /* 0x000fec000383ffff */
.L_x_29:
[----:B------:R-:W-:Y:S05]  /*09e0*/  BSYNC.RECONVERGENT B1 ;  /* 0x0000000000017941 */ /* 0x000fea0003800200 */
.L_x_28:
[----:B------:R-:W-:-:S13]  /*09f0*/  ISETP.NE.AND P0, PT, R3, RZ, PT ;  /* 0x000000ff0300720c */ /* 0x000fda0003f05270 */
[----:B------:R-:W-:Y:S05]  /*0a00*/  @!P0 BRA `(.L_x_27) ;  /* 0x0000000000348947 */ /* 0x000fea0003800000 */
[----:B------:R-:W0:Y:S02]  /*0a10*/  LDC.64 R4, c[0x0][0x388] ;  /* 0x0000e200ff047b82 */ /* 0x000e240000000a00 */
[----:B0-----:R-:W-:-:S04]  /*0a20*/  IMAD.WIDE.U32 R4, R0, 0x10, R4 ;  /* 0x0000001000047825 */ /* 0x001fc800078e0004 */
[----:B------:R-:W-:Y:S01]  /*0a30*/  IMAD.MOV R0, RZ, RZ, -R3 ;  /* 0x000000ffff007224 */ /* 0x000fe200078e0a03 */
[----:B------:R-:W-:Y:S01]  /*0a40*/  MOV R3, R5 ;  /* 0x0000000500037202 */ /* 0x000fe20000000f00 */
[----:B------:R-:W-:-:S07]  /*0a50*/  IMAD.MOV.U32 R2, RZ, RZ, R4 ;  /* 0x000000ffff027224 */ /* 0x000fce00078e0004 */
.L_x_37:
[----:B------:R0:W2:Y:S01]  /*0a60*/  LDG.E.128 R4, desc[UR4][R2.64] ;  /* 0x0000000402047981 */ /* 0x0000a2000c1e1d00 */
[----:B------:R-:W-:-:S05]  /*0a70*/  VIADD R0, R0, 0x1 ;  /* 0x0000000100007836 */ /* 0x000fca0000000000 */
[----:B------:R-:W-:Y:S02]  /*0a80*/  ISETP.NE.AND P0, PT, R0, RZ, PT ;  /* 0x000000ff0000720c */ /* 0x000fe40003f05270 */
[----:B0-----:R-:W-:-:S05]  /*0a90*/  IADD3 R2, P2, PT, R2, 0x10, RZ ;  /* 0x0000001002027810 */ /* 0x001fca0007f5e0ff */
[----:B------:R-:W-:Y:S01]  /*0aa0*/  IMAD.X R3, RZ, RZ, R3, P2 ;  /* 0x000000ffff037224 */ /* 0x000fe200010e0603 */
[----:B--2---:R-:W-:-:S04]  /*0ab0*/  IADD3 R4, PT, PT, R5, R4, R25 ;  /* 0x0000000405047210 */ /* 0x004fc80007ffe019 */
[----:B------:R-:W-:Y:S01]  /*0ac0*/  IADD3 R25, PT, PT, R7, R6, R4 ;  /* 0x0000000607197210 */ /* 0x000fe20007ffe004 */
[----:B------:R-:W-:Y:S06]  /*0ad0*/  @P0 BRA `(.L_x_37) ;  /* 0xfffffffc00e00947 */ /* 0x000fec000383ffff */
.L_x_27:
[----:B------:R-:W-:Y:S05]  /*0ae0*/  BSYNC.RECONVERGENT B2 ;  /* 0x0000000000027941 */ /* 0x000fea0003800200 */
.L_x_26:
        /* <DEDUP_REMOVED lines=43> */
.L_x_42:
[----:B0-----:R-:W-:Y:S02]  /*0da0*/  IMAD.MOV.U32 R2, RZ, RZ, R12 ;  /* 0x000000ffff027224 */ /* 0x001fe400078e000c */
[----:B------:R-:W-:-:S05]  /*0db0*/  IMAD.MOV.U32 R3, RZ, RZ, R13 ;  /* 0x000000ffff037224 */ /* 0x000fca00078e000d */
[----:B------:R0:W2:Y:S01]  /*0dc0*/  LDG.E.128 R8, desc[UR4][R2.64] ;  /* 0x0000000402087981 */ /* 0x0000a2000c1e1d00 */
[----:B------:R-:W-:Y:S01]  /*0dd0*/  VIADD R0, R0, 0x1 ;  /* 0x0000000100007836 */ /* 0x000fe20000000000 */
[----:B------:R-:W-:Y:S02]  /*0de0*/  IADD3 R12, P3, PT, R12, 0x10, RZ ;  /* 0x000000100c0c7810 */ /* 0x000fe40007f7e0ff */
[----:B------:R-:W-:Y:S02]  /*0df0*/  IADD3 R22, PT, PT, R22, 0x1, RZ ;  /* 0x0000000116167810 */ /* 0x000fe40007ffe0ff */
[----:B------:R-:W-:Y:S01]  /*0e00*/  ISETP.NE.AND P1, PT, R0, RZ, PT ;  /* 0x000000ff0000720c */ /* 0x000fe20003f25270 */
[----:B------:R-:W-:Y:S02]  /*0e10*/  IMAD.X R13, RZ, RZ, R13, P3 ;  /* 0x000000ffff0d7224 */ /* 0x000fe400018e060d */
[----:B0-----:R-:W-:Y:S01]  /*0e20*/  IMAD.MOV.U32 R2, RZ, RZ, R14 ;  /* 0x000000ffff027224 */ /* 0x001fe200078e000e */
[----:B------:R-:W-:Y:S01]  /*0e30*/  IADD3 R14, P2, PT, R14, 0x10, RZ ;  /* 0x000000100e0e7810 */ /* 0x000fe20007f5e0ff */
[----:B------:R-:W-:-:S04]  /*0e40*/  IMAD.MOV.U32 R3, RZ, RZ, R15 ;  /* 0x000000ffff037224 */ /* 0x000fc800078e000f */
[----:B------:R-:W-:Y:S01]  /*0e50*/  IMAD.X R15, RZ, RZ, R15, P2 ;  /* 0x000000ffff0f7224 */ /* 0x000fe200010e060f */
[----:B--2---:R-:W-:-:S05]  /*0e60*/  IADD3 R4, PT, PT, R8, R7, RZ ;  /* 0x0000000708047210 */ /* 0x004fca0007ffe0ff */
[----:B------:R-:W-:-:S04]  /*0e70*/  IMAD.IADD R5, R9, 0x1, R4 ;  /* 0x0000000109057824 */ /* 0x000fc800078e0204 */
[----:B------:R-:W-:-:S04]  /*0e80*/  IMAD.IADD R6, R10, 0x1, R5 ;  /* 0x000000010a067824 */ /* 0x000fc800078e0205 */
[----:B------:R-:W-:-:S05]  /*0e90*/  IMAD.IADD R7, R11, 0x1, R6 ;  /* 0x000000010b077824 */ /* 0x000fca00078e0206 */
[----:B------:R0:W-:Y:S01]  /*0ea0*/  STG.E.128 desc[UR4][R2.64], R4 ;  /* 0x0000000402007986 */ /* 0x0001e2000c101d04 */
[----:B------:R-:W-:Y:S05]  /*0eb0*/  @P1 BRA `(.L_x_42) ;  /* 0xfffffffc00b81947 */ /* 0x000fea000383ffff */
.L_x_41:
[----:B------:R-:W-:Y:S05]  /*0ec0*/  BSYNC.RECONVERGENT B1 ;  /* 0x0000000000017941 */ /* 0x000fea0003800200 */
.L_x_40:
[----:B------:R-:W-:Y:S05]  /*0ed0*/  @P0 BRA `(.L_x_39) ;  /* 0x0000000c00840947 */ /* 0x000fea0003800000 */
[----:B------:R-:W1:Y:S01]  /*0ee0*/  LDCU.64 UR6, c[0x0][0x388] ;  /* 0x00007100ff0677ac */ /* 0x000e620008000a00 */
[C---:B------:R-:W-:Y:S01]  /*0ef0*/  IMAD.IADD R21, R22.reuse, 0x1, -R21 ;  /* 0x0000000116157824 */ /* 0x040fe200078e0a15 */
        /* <DEDUP_REMOVED lines=11> */
[----:B------:R-:W-:Y:S01]  /*0fb0*/  IMAD.MOV R0, RZ, RZ, -R21 ;  /* 0x000000ffff007224 */ /* 0x000fe200078e0a15 */
[----:B------:R-:W-:Y:S01]  /*0fc0*/  BSSY.RECONVERGENT B2, `(.L_x_45) ;  /* 0x000006f000027945 */ /* 0x000fe20003800200 */
[----:B------:R-:W-:-:S03]  /*0fd0*/  PLOP3.LUT P0, PT, PT, PT, PT, 0x80, 0x8 ;  /* 0x000000000008781c */ /* 0x000fc60003f0f070 */
[----:B------:R-:W-:-:S13]  /*0fe0*/  ISETP.GT.AND P1, PT, R0, 0xc, PT ;  /* 0x0000000c0000780c */ /* 0x000fda0003f24270 */
[----:B------:R-:W-:Y:S05]  /*0ff0*/  @!P1 BRA `(.L_x_46) ;  /* 0x0000000400ac9947 */ /* 0x000fea0003800000 */
[----:B------:R-:W-:-:S13]  /*1000*/  PLOP3.LUT P0, PT, PT, PT, PT, 0x8, 0x80 ;  /* 0x000000000080781c */ /* 0x000fda0003f0e170 */
.L_x_47:
[----:B------:R-:W2:Y:S02]  /*1010*/  LDG.E.128 R8, desc[UR4][R16.64+-0x20] ;  /* 0xffffe00410087981 */ /* 0x000ea4000c1e1d00 */
[----:B--2---:R-:W-:-:S05]  /*1020*/  IADD3 R8, PT, PT, R8, R7, RZ ;  /* 0x0000000708087210 */ /* 0x004fca0007ffe0ff */
[----:B------:R-:W-:-:S04]  /*1030*/  IMAD.IADD R9, R9, 0x1, R8 ;  /* 0x0000000109097824 */ /* 0x000fc800078e0208 */
[----:B------:R-:W-:-:S04]  /*1040*/  IMAD.IADD R10, R10, 0x1, R9 ;  /* 0x000000010a0a7824 */ /* 0x000fc800078e0209 */
[----:B------:R-:W-:-:S05]  /*1050*/  IMAD.IADD R11, R11, 0x1, R10 ;  /* 0x000000010b0b7824 */ /* 0x000fca00078e020a */
[----:B------:R0:W-:Y:S04]  /*1060*/  STG.E.128 desc[UR4][R2.64+-0x20], R8 ;  /* 0xffffe00802007986 */ /* 0x0001e8000c101d04 */
[----:B------:R-:W2:Y:S02]  /*1070*/  LDG.E.128 R4, desc[UR4][R16.64+-0x10] ;  /* 0xfffff00410047981 */ /* 0x000ea4000c1e1d00 */
[----:B--2---:R-:W-:-:S04]  /*1080*/  IMAD.IADD R4, R11, 0x1, R4 ;  /* 0x000000010b047824 */ /* 0x004fc800078e0204 */
[----:B------:R-:W-:-:S04]  /*1090*/  IMAD.IADD R5, R5, 0x1, R4 ;  /* 0x0000000105057824 */ /* 0x000fc800078e0204 */
[----:B------:R-:W-:-:S05]  /*10a0*/  IMAD.IADD R6, R6, 0x1, R5 ;  /* 0x0000000106067824 */ /* 0x000fca00078e0205 */
[----:B------:R-:W-:-:S05]  /*10b0*/  IADD3 R7, PT, PT, R7, R6, RZ ;  /* 0x0000000607077210 */ /* 0x000fca0007ffe0ff */
[----:B------:R1:W-:Y:S04]  /*10c0*/  STG.E.128 desc[UR4][R2.64+-0x10], R4 ;  /* 0xfffff00402007986 */ /* 0x0003e8000c101d04 */
[----:B------:R-:W2:Y:S02]  /*10d0*/  LDG.E.128 R12, desc[UR4][R16.64] ;  /* 0x00000004100c7981 */ /* 0x000ea4000c1e1d00 */
[----:B--2---:R-:W-:-:S04]  /*10e0*/  IMAD.IADD R12, R7, 0x1, R12 ;  /* 0x00000001070c7824 */ /* 0x004fc800078e020c */
[----:B------:R-:W-:-:S04]  /*10f0*/  IMAD.IADD R13, R13, 0x1, R12 ;  /* 0x000000010d0d7824 */ /* 0x000fc800078e020c */
[----:B------:R-:W-:-:S04]  /*1100*/  IMAD.IADD R14, R14, 0x1, R13 ;  /* 0x000000010e0e7824 */ /* 0x000fc800078e020d */
[----:B------:R-:W-:-:S05]  /*1110*/  IMAD.IADD R15, R15, 0x1, R14 ;  /* 0x000000010f0f7824 */ /* 0x000fca00078e020e */
[----:B------:R2:W-:Y:S04]  /*1120*/  STG.E.128 desc[UR4][R2.64], R12 ;  /* 0x0000000c02007986 */ /* 0x0005e8000c101d04 */
[----:B0-----:R-:W3:Y:S02]  /*1130*/  LDG.E.128 R8, desc[UR4][R16.64+0x10] ;  /* 0x0000100410087981 */ /* 0x001ee4000c1e1d00 */
[----:B---3--:R-:W-:-:S04]  /*1140*/  IMAD.IADD R8, R15, 0x1, R8 ;  /* 0x000000010f087824 */ /* 0x008fc800078e0208 */
[----:B------:R-:W-:-:S05]  /*1150*/  IMAD.IADD R9, R9, 0x1, R8 ;  /* 0x0000000109097824 */ /* 0x000fca00078e0208 */
[----:B------:R-:W-:-:S05]  /*1160*/  IADD3 R10, PT, PT, R10, R9, RZ ;  /* 0x000000090a0a7210 */ /* 0x000fca0007ffe0ff */
[----:B------:R-:W-:-:S05]  /*1170*/  IMAD.IADD R11, R11, 0x1, R10 ;  /* 0x000000010b0b7824 */ /* 0x000fca00078e020a */
[----:B------:R0:W-:Y:S04]  /*1180*/  STG.E.128 desc[UR4][R2.64+0x10], R8 ;  /* 0x0000100802007986 */ /* 0x0001e8000c101d04 */
[----:B-1----:R-:W3:Y:S02]  /*1190*/  LDG.E.128 R4, desc[UR4][R16.64+0x20] ;  /* 0x0000200410047981 */ /* 0x002ee4000c1e1d00 */
[----:B---3--:R-:W-:-:S04]  /*11a0*/  IMAD.IADD R4, R11, 0x1, R4 ;  /* 0x000000010b047824 */ /* 0x008fc800078e0204 */
[----:B------:R-:W-:-:S04]  /*11b0*/  IMAD.IADD R5, R5, 0x1, R4 ;  /* 0x0000000105057824 */ /* 0x000fc800078e0204 */
[----:B------:R-:W-:-:S04]  /*11c0*/  IMAD.IADD R6, R6, 0x1, R5 ;  /* 0x0000000106067824 */ /* 0x000fc800078e0205 */
[----:B------:R-:W-:-:S05]  /*11d0*/  IMAD.IADD R7, R7, 0x1, R6 ;  /* 0x0000000107077824 */ /* 0x000fca00078e0206 */
[----:B------:R1:W-:Y:S04]  /*11e0*/  STG.E.128 desc[UR4][R2.64+0x20], R4 ;  /* 0x0000200402007986 */ /* 0x0003e8000c101d04 */
[----:B--2---:R-:W2:Y:S02]  /*11f0*/  LDG.E.128 R12, desc[UR4][R16.64+0x30] ;  /* 0x00003004100c7981 */ /* 0x004ea4000c1e1d00 */
[----:B--2---:R-:W-:-:S05]  /*1200*/  IMAD.IADD R12, R7, 0x1, R12 ;  /* 0x00000001070c7824 */ /* 0x004fca00078e020c */
[----:B------:R-:W-:-:S05]  /*1210*/  IADD3 R13, PT, PT, R13, R12, RZ ;  /* 0x0000000c0d0d7210 */ /* 0x000fca0007ffe0ff */
[----:B------:R-:W-:-:S04]  /*1220*/  IMAD.IADD R14, R14, 0x1, R13 ;  /* 0x000000010e0e7824 */ /* 0x000fc800078e020d */
[----:B------:R-:W-:-:S05]  /*1230*/  IMAD.IADD R15, R15, 0x1, R14 ;  /* 0x000000010f0f7824 */ /* 0x000fca00078e020e */
[----:B------:R2:W-:Y:S04]  /*1240*/  STG.E.128 desc[UR4][R2.64+0x30], R12 ;  /* 0x0000300c02007986 */ /* 0x0005e8000c101d04 */
[----:B0-----:R-:W3:Y:S02]  /*1250*/  LDG.E.128 R8, desc[UR4][R16.64+0x40] ;  /* 0x0000400410087981 */ /* 0x001ee4000c1e1d00 */
[----:B---3--:R-:W-:-:S04]  /*1260*/  IMAD.IADD R8, R15, 0x1, R8 ;  /* 0x000000010f087824 */ /* 0x008fc800078e0208 */
[----:B------:R-:W-:-:S04]  /*1270*/  IMAD.IADD R9, R9, 0x1, R8 ;  /* 0x0000000109097824 */ /* 0x000fc800078e0208 */
[----:B------:R-:W-:-:S04]  /*1280*/  IMAD.IADD R10, R10, 0x1, R9 ;  /* 0x000000010a0a7824 */ /* 0x000fc800078e0209 */
[----:B------:R-:W-:-:S05]  /*1290*/  IMAD.IADD R11, R11, 0x1, R10 ;  /* 0x000000010b0b7824 */ /* 0x000fca00078e020a */
[----:B------:R0:W-:Y:S04]  /*12a0*/  STG.E.128 desc[UR4][R2.64+0x40], R8 ;  /* 0x0000400802007986 */ /* 0x0001e8000c101d04 */
[----:B-1----:R-:W3:Y:S02]  /*12b0*/  LDG.E.128 R4, desc[UR4][R16.64+0x50] ;  /* 0x0000500410047981 */ /* 0x002ee4000c1e1d00 */
[----:B---3--:R-:W-:-:S05]  /*12c0*/  IADD3 R4, PT, PT, R11, R4, RZ ;  /* 0x000000040b047210 */ /* 0x008fca0007ffe0ff */
[----:B------:R-:W-:-:S04]  /*12d0*/  IMAD.IADD R5, R5, 0x1, R4 ;  /* 0x0000000105057824 */ /* 0x000fc800078e0204 */
[----:B------:R-:W-:-:S04]  /*12e0*/  IMAD.IADD R6, R6, 0x1, R5 ;  /* 0x0000000106067824 */ /* 0x000fc800078e0205 */
[----:B------:R-:W-:-:S05]  /*12f0*/  IMAD.IADD R7, R7, 0x1, R6 ;  /* 0x0000000107077824 */ /* 0x000fca00078e0206 */
[----:B------:R1:W-:Y:S04]  /*1300*/  STG.E.128 desc[UR4][R2.64+0x50], R4 ;  /* 0x0000500402007986 */ /* 0x0003e8000c101d04 */
[----:B--2---:R-:W2:Y:S02]  /*1310*/  LDG.E.128 R12, desc[UR4][R16.64+0x60] ;  /* 0x00006004100c7981 */ /* 0x004ea4000c1e1d00 */
[----:B--2---:R-:W-:-:S04]  /*1320*/  IMAD.IADD R12, R7, 0x1, R12 ;  /* 0x00000001070c7824 */ /* 0x004fc800078e020c */
[----:B------:R-:W-:-:S04]  /*1330*/  IMAD.IADD R13, R13, 0x1, R12 ;  /* 0x000000010d0d7824 */ /* 0x000fc800078e020c */
[----:B------:R-:W-:-:S05]  /*1340*/  IMAD.IADD R14, R14, 0x1, R13 ;  /* 0x000000010e0e7824 */ /* 0x000fca00078e020d */
[----:B------:R-:W-:-:S05]  /*1350*/  IADD3 R15, PT, PT, R15, R14, RZ ;  /* 0x0000000e0f0f7210 */ /* 0x000fca0007ffe0ff */
        /* <DEDUP_REMOVED lines=8> */
[----:B---3--:R-:W-:-:S04]  /*13e0*/  IMAD.IADD R4, R11, 0x1, R4 ;  /* 0x000000010b047824 */ /* 0x008fc800078e0204 */
[----:B------:R-:W-:-:S05]  /*13f0*/  IMAD.IADD R5, R5, 0x1, R4 ;  /* 0x0000000105057824 */ /* 0x000fca00078e0204 */
[----:B------:R-:W-:-:S05]  /*1400*/  IADD3 R6, PT, PT, R6, R5, RZ ;  /* 0x0000000506067210 */ /* 0x000fca0007ffe0ff */
[----:B------:R-:W-:-:S05]  /*1410*/  IMAD.IADD R7, R7, 0x1, R6 ;  /* 0x0000000107077824 */ /* 0x000fca00078e0206 */
[----:B------:R1:W-:Y:S04]  /*1420*/  STG.E.128 desc[UR4][R2.64+0x80], R4 ;  /* 0x0000800402007986 */ /* 0x0003e8000c101d04 */
[----:B--2---:R-:W2:Y:S02]  /*1430*/  LDG.E.128 R12, desc[UR4][R16.64+0x90] ;  /* 0x00009004100c7981 */ /* 0x004ea4000c1e1d00 */
[----:B--2---:R-:W-:-:S04]  /*1440*/  IMAD.IADD R12, R7, 0x1, R12 ;  /* 0x00000001070c7824 */ /* 0x004fc800078e020c */
[----:B------:R-:W-:-:S04]  /*1450*/  IMAD.IADD R13, R13, 0x1, R12 ;  /* 0x000000010d0d7824 */ /* 0x000fc800078e020c */
[----:B------:R-:W-:-:S04]  /*1460*/  IMAD.IADD R14, R14, 0x1, R13 ;  /* 0x000000010e0e7824 */ /* 0x000fc800078e020d */
[----:B------:R-:W-:-:S05]  /*1470*/  IMAD.IADD R15, R15, 0x1, R14 ;  /* 0x000000010f0f7824 */ /* 0x000fca00078e020e */
[----:B------:R2:W-:Y:S04]  /*1480*/  STG.E.128 desc[UR4][R2.64+0x90], R12 ;  /* 0x0000900c02007986 */ /* 0x0005e8000c101d04 */
[----:B0-----:R-:W3:Y:S02]  /*1490*/  LDG.E.128 R8, desc[UR4][R16.64+0xa0] ;  /* 0x0000a00410087981 */ /* 0x001ee4000c1e1d00 */
[----:B---3--:R-:W-:-:S05]  /*14a0*/  IMAD.IADD R8, R15, 0x1, R8 ;  /* 0x000000010f087824 */ /* 0x008fca00078e0208 */
[----:B------:R-:W-:-:S05]  /*14b0*/  IADD3 R9, PT, PT, R9, R8, RZ ;  /* 0x0000000809097210 */ /* 0x000fca0007ffe0ff */
[----:B------:R-:W-:-:S04]  /*14c0*/  IMAD.IADD R10, R10, 0x1, R9 ;  /* 0x000000010a0a7824 */ /* 0x000fc800078e0209 */
        /* <DEDUP_REMOVED lines=9> */
[----:B--2---:R-:W-:-:S05]  /*1560*/  IADD3 R12, PT, PT, R7, R12, RZ ;  /* 0x0000000c070c7210 */ /* 0x004fca0007ffe0ff */
[----:B------:R-:W-:-:S04]  /*1570*/  IMAD.IADD R13, R13, 0x1, R12 ;  /* 0x000000010d0d7824 */ /* 0x000fc800078e020c */
[----:B------:R-:W-:-:S04]  /*1580*/  IMAD.IADD R14, R14, 0x1, R13 ;  /* 0x000000010e0e7824 */ /* 0x000fc800078e020d */
[----:B------:R-:W-:-:S05]  /*1590*/  IMAD.IADD R15, R15, 0x1, R14 ;  /* 0x000000010f0f7824 */ /* 0x000fca00078e020e */
[----:B------:R-:W-:Y:S04]  /*15a0*/  STG.E.128 desc[UR4][R2.64+0xc0], R12 ;  /* 0x0000c00c02007986 */ /* 0x000fe8000c101d04 */
[----:B0-----:R0:W2:Y:S01]  /*15b0*/  LDG.E.128 R8, desc[UR4][R16.64+0xd0] ;  /* 0x0000d00410087981 */ /* 0x0010a2000c1e1d00 */
[----:B------:R-:W-:Y:S01]  /*15c0*/  VIADD R21, R21, 0x10 ;  /* 0x0000001015157836 */ /* 0x000fe20000000000 */
[----:B------:R-:W-:-:S04]  /*15d0*/  IADD3 R0, P3, PT, R2, 0x100, RZ ;  /* 0x0000010002007810 */ /* 0x000fc80007f7e0ff */
[----:B------:R-:W-:Y:S01]  /*15e0*/  ISETP.GE.AND P1, PT, R21, -0xc, PT ;  /* 0xfffffff41500780c */ /* 0x000fe20003f26270 */
[----:B-1----:R-:W-:Y:S01]  /*15f0*/  IMAD.X R5, RZ, RZ, R3, P3 ;  /* 0x000000ffff057224 */ /* 0x002fe200018e0603 */
[----:B0-----:R-:W-:-:S05]  /*1600*/  IADD3 R16, P2, PT, R16, 0x100, RZ ;  /* 0x0000010010107810 */ /* 0x001fca0007f5e0ff */
[----:B------:R-:W-:Y:S02]  /*1610*/  IMAD.X R17, RZ, RZ, R17, P2 ;  /* 0x000000ffff117224 */ /* 0x000fe400010e0611 */
[----:B--2---:R-:W-:-:S04]  /*1620*/  IMAD.IADD R8, R15, 0x1, R8 ;  /* 0x000000010f087824 */ /* 0x004fc800078e0208 */
[----:B------:R-:W-:-:S04]  /*1630*/  IMAD.IADD R9, R9, 0x1, R8 ;  /* 0x0000000109097824 */ /* 0x000fc800078e0208 */
[----:B------:R-:W-:-:S05]  /*1640*/  IMAD.IADD R10, R10, 0x1, R9 ;  /* 0x000000010a0a7824 */ /* 0x000fca00078e0209 */
[----:B------:R-:W-:-:S05]  /*1650*/  IADD3 R7, PT, PT, R11, R10, RZ ;  /* 0x0000000a0b077210 */ /* 0x000fca0007ffe0ff */
[----:B------:R-:W-:-:S05]  /*1660*/  IMAD.MOV.U32 R11, RZ, RZ, R7 ;  /* 0x000000ffff0b7224 */ /* 0x000fca00078e0007 */
[----:B------:R0:W-:Y:S02]  /*1670*/  STG.E.128 desc[UR4][R2.64+0xd0], R8 ;  /* 0x0000d00802007986 */ /* 0x0001e4000c101d04 */
[----:B0-----:R-:W-:Y:S02]  /*1680*/  IMAD.MOV.U32 R2, RZ, RZ, R0 ;  /* 0x000000ffff027224 */ /* 0x001fe400078e0000 */
[----:B------:R-:W-:Y:S01]  /*1690*/  IMAD.MOV.U32 R3, RZ, RZ, R5 ;  /* 0x000000ffff037224 */ /* 0x000fe200078e0005 */
[----:B------:R-:W-:Y:S06]  /*16a0*/  @!P1 BRA `(.L_x_47) ;  /* 0xfffffff800589947 */ /* 0x000fec000383ffff */
.L_x_46:
[----:B------:R-:W-:Y:S05]  /*16b0*/  BSYNC.RECONVERGENT B2 ;  /* 0x0000000000027941 */ /* 0x000fea0003800200 */
.L_x_45:
[----:B------:R-:W-:Y:S01]  /*16c0*/  IADD3 R0, PT, PT, -R21, RZ, RZ ;  /* 0x000000ff15007210 */ /* 0x000fe20007ffe1ff */
[----:B------:R-:W-:Y:S03]  /*16d0*/  BSSY.RECONVERGENT B2, `(.L_x_48) ;  /* 0x000003b000027945 */ /* 0x000fe60003800200 */
[----:B------:R-:W-:-:S13]  /*16e0*/  ISETP.GT.AND P1, PT, R0, 0x4, PT ;  /* 0x000000040000780c */ /* 0x000fda0003f24270 */
[----:B------:R-:W-:Y:S05]  /*16f0*/  @!P1 BRA `(.L_x_49) ;  /* 0x0000000000e09947 */ /* 0x000fea0003800000 */
[----:B------:R-:W2:Y:S02]  /*1700*/  LDG.E.128 R8, desc[UR4][R16.64+-0x20] ;  /* 0xffffe00410087981 */ /* 0x000ea4000c1e1d00 */
[----:B--2---:R-:W-:-:S04]  /*1710*/  IMAD.IADD R8, R7, 0x1, R8 ;  /* 0x0000000107087824 */ /* 0x004fc800078e0208 */
[----:B------:R-:W-:-:S04]  /*1720*/  IMAD.IADD R9, R9, 0x1, R8 ;  /* 0x0000000109097824 */ /* 0x000fc800078e0208 */
[----:B------:R-:W-:-:S04]  /*1730*/  IMAD.IADD R10, R10, 0x1, R9 ;  /* 0x000000010a0a7824 */ /* 0x000fc800078e0209 */
[----:B------:R-:W-:-:S05]  /*1740*/  IMAD.IADD R11, R11, 0x1, R10 ;  /* 0x000000010b0b7824 */ /* 0x000fca00078e020a */
[----:B------:R0:W-:Y:S04]  /*1750*/  STG.E.128 desc[UR4][R2.64+-0x20], R8 ;  /* 0xffffe00802007986 */ /* 0x0001e8000c101d04 */
[----:B------:R-:W2:Y:S02]  /*1760*/  LDG.E.128 R4, desc[UR4][R16.64+-0x10] ;  /* 0xfffff00410047981 */ /* 0x000ea4000c1e1d00 */
[----:B--2---:R-:W-:-:S05]  /*1770*/  IMAD.IADD R4, R11, 0x1, R4 ;  /* 0x000000010b047824 */ /* 0x004fca00078e0204 */
[----:B------:R-:W-:-:S05]  /*1780*/  IADD3 R5, PT, PT, R5, R4, RZ ;  /* 0x0000000405057210 */ /* 0x000fca0007ffe0ff */
        /* <DEDUP_REMOVED lines=16> */
[----:B---3--:R-:W-:-:S05]  /*1890*/  IMAD.IADD R4, R11, 0x1, R4 ;  /* 0x000000010b047824 */ /* 0x008fca00078e0204 */
[----:B------:R-:W-:-:S05]  /*18a0*/  IADD3 R5, PT, PT, R5, R4, RZ ;  /* 0x0000000405057210 */ /* 0x000fca0007ffe0ff */
        /* <DEDUP_REMOVED lines=8> */
[----:B------:R-:W-:Y:S04]  /*1930*/  STG.E.128 desc[UR4][R2.64+0x30], R12 ;  /* 0x0000300c02007986 */ /* 0x000fe8000c101d04 */
[----:B0-----:R-:W2:Y:S02]  /*1940*/  LDG.E.128 R8, desc[UR4][R16.64+0x40] ;  /* 0x0000400410087981 */ /* 0x001ea4000c1e1d00 */
[----:B--2---:R-:W-:-:S04]  /*1950*/  IMAD.IADD R8, R15, 0x1, R8 ;  /* 0x000000010f087824 */ /* 0x004fc800078e0208 */
[----:B------:R-:W-:-:S04]  /*1960*/  IMAD.IADD R9, R9, 0x1, R8 ;  /* 0x0000000109097824 */ /* 0x000fc800078e0208 */
[----:B------:R-:W-:-:S04]  /*1970*/  IMAD.IADD R10, R10, 0x1, R9 ;  /* 0x000000010a0a7824 */ /* 0x000fc800078e0209 */
[----:B------:R-:W-:-:S05]  /*1980*/  IMAD.IADD R11, R11, 0x1, R10 ;  /* 0x000000010b0b7824 */ /* 0x000fca00078e020a */
[----:B------:R0:W-:Y:S04]  /*1990*/  STG.E.128 desc[UR4][R2.64+0x40], R8 ;  /* 0x0000400802007986 */ /* 0x0001e8000c101d04 */
[----:B-1----:R1:W2:Y:S01]  /*19a0*/  LDG.E.128 R4, desc[UR4][R16.64+0x50] ;  /* 0x0000500410047981 */ /* 0x0022a2000c1e1d00 */
[----:B------:R-:W-:Y:S01]  /*19b0*/  IADD3 R0, P2, PT, R2, 0x80, RZ ;  /* 0x0000008002007810 */ /* 0x000fe20007f5e0ff */
[----:B------:R-:W-:Y:S01]  /*19c0*/  VIADD R21, R21, 0x8 ;  /* 0x0000000815157836 */ /* 0x000fe20000000000 */
[----:B------:R-:W-:Y:S02]  /*19d0*/  PLOP3.LUT P0, PT, PT, PT, PT, 0x8, 0x80 ;  /* 0x000000000080781c */ /* 0x000fe40003f0e170 */
[----:B-1----:R-:W-:Y:S01]  /*19e0*/  IADD3 R16, P1, PT, R16, 0x80, RZ ;  /* 0x0000008010107810 */ /* 0x002fe20007f3e0ff */
[----:B0-----:R-:W-:-:S04]  /*19f0*/  IMAD.X R9, RZ, RZ, R3, P2 ;  /* 0x000000ffff097224 */ /* 0x001fc800010e0603 */
[----:B------:R-:W-:Y:S02]  /*1a00*/  IMAD.X R17, RZ, RZ, R17, P1 ;  /* 0x000000ffff117224 */ /* 0x000fe400008e0611 */
[----:B--2---:R-:W-:-:S05]  /*1a10*/  IMAD.IADD R4, R11, 0x1, R4 ;  /* 0x000000010b047824 */ /* 0x004fca00078e0204 */
[----:B------:R-:W-:-:S05]  /*1a20*/  IADD3 R5, PT, PT, R5, R4, RZ ;  /* 0x0000000405057210 */ /* 0x000fca0007ffe0ff */
[----:B------:R-:W-:-:S04]  /*1a30*/  IMAD.IADD R6, R6, 0x1, R5 ;  /* 0x0000000106067824 */ /* 0x000fc800078e0205 */
[----:B------:R-:W-:-:S05]  /*1a40*/  IMAD.IADD R7, R7, 0x1, R6 ;  /* 0x0000000107077824 */ /* 0x000fca00078e0206 */
[----:B------:R0:W-:Y:S02]  /*1a50*/  STG.E.128 desc[UR4][R2.64+0x50], R4 ;  /* 0x0000500402007986 */ /* 0x0001e4000c101d04 */
[----:B0-----:R-:W-:Y:S01]  /*1a60*/  MOV R2, R0 ;  /* 0x0000000000027202 */ /* 0x001fe20000000f00 */
[----:B------:R-:W-:-:S07]  /*1a70*/  IMAD.MOV.U32 R3, RZ, RZ, R9 ;  /* 0x000000ffff037224 */ /* 0x000fce00078e0009 */
.L_x_49:
[----:B------:R-:W-:Y:S05]  /*1a80*/  BSYNC.RECONVERGENT B2 ;  /* 0x0000000000027941 */ /* 0x000fea0003800200 */
.L_x_48:
[----:B------:R-:W-:-:S13]  /*1a90*/  ISETP.NE.OR P0, PT, R21, RZ, P0 ;  /* 0x000000ff1500720c */ /* 0x000fda0000705670 */
[----:B------:R-:W-:Y:S05]  /*1aa0*/  @!P0 BREAK.RELIABLE B1 ;  /* 0x0000000000018942 */ /* 0x000fea0003800100 */
[----:B------:R-:W-:Y:S05]  /*1ab0*/  @!P0 BRA `(.L_x_39) ;  /* 0x00000000008c8947 */ /* 0x000fea0003800000 */
.L_x_44:
[----:B------:R-:W-:Y:S05]  /*1ac0*/  BSYNC.RELIABLE B1 ;  /* 0x0000000000017941 */ /* 0x000fea0003800100 */
.L_x_43:
[----:B------:R-:W2:Y:S02]  /*1ad0*/  LDG.E.128 R8, desc[UR4][R16.64+-0x20] ;  /* 0xffffe00410087981 */ /* 0x000ea4000c1e1d00 */
[----:B--2---:R-:W-:-:S04]  /*1ae0*/  IMAD.IADD R8, R8, 0x1, R7 ;  /* 0x0000000108087824 */ /* 0x004fc800078e0207 */
[----:B------:R-:W-:-:S04]  /*1af0*/  IMAD.IADD R9, R9, 0x1, R8 ;  /* 0x0000000109097824 */ /* 0x000fc800078e0208 */
[----:B------:R-:W-:-:S04]  /*1b00*/  IMAD.IADD R10, R10, 0x1, R9 ;  /* 0x000000010a0a7824 */ /* 0x000fc800078e0209 */
[----:B------:R-:W-:-:S05]  /*1b10*/  IMAD.IADD R11, R11, 0x1, R10 ;  /* 0x000000010b0b7824 */ /* 0x000fca00078e020a */
[----:B------:R0:W-:Y:S04]  /*1b20*/  STG.E.128 desc[UR4][R2.64+-0x20], R8 ;  /* 0xffffe00802007986 */ /* 0x0001e8000c101d04 */
        /* <DEDUP_REMOVED lines=8> */
[----:B------:R-:W-:-:S05]  /*1bb0*/  IMAD.IADD R13, R13, 0x1, R12 ;  /* 0x000000010d0d7824 */ /* 0x000fca00078e020c */
[----:B------:R-:W-:-:S05]  /*1bc0*/  IADD3 R14, PT, PT, R14, R13, RZ ;  /* 0x0000000d0e0e7210 */ /* 0x000fca0007ffe0ff */
[----:B------:R-:W-:-:S05]  /*1bd0*/  IMAD.IADD R15, R15, 0x1, R14 ;  /* 0x000000010f0f7824 */ /* 0x000fca00078e020e */
[----:B------:R-:W-:Y:S04]  /*1be0*/  STG.E.128 desc[UR4][R2.64], R12 ;  /* 0x0000000c02007986 */ /* 0x000fe8000c101d04 */
[----:B0-----:R0:W2:Y:S01]  /*1bf0*/  LDG.E.128 R8, desc[UR4][R16.64+0x10] ;  /* 0x0000100410087981 */ /* 0x0010a2000c1e1d00 */
[----:B------:R-:W-:Y:S01]  /*1c00*/  VIADD R21, R21, 0x4 ;  /* 0x0000000415157836 */ /* 0x000fe20000000000 */
[----:B------:R-:W-:-:S04]  /*1c10*/  IADD3 R0, P2, PT, R2, 0x40, RZ ;  /* 0x0000004002007810 */ /* 0x000fc80007f5e0ff */
[----:B------:R-:W-:Y:S01]  /*1c20*/  ISETP.NE.AND P0, PT, R21, RZ, PT ;  /* 0x000000ff1500720c */ /* 0x000fe20003f05270 */
[----:B-1----:R-:W-:Y:S01]  /*1c30*/  IMAD.X R5, RZ, RZ, R3, P2 ;  /* 0x000000ffff057224 */ /* 0x002fe200010e0603 */
[----:B0-----:R-:W-:-:S05]  /*1c40*/  IADD3 R16, P1, PT, R16, 0x40, RZ ;  /* 0x0000004010107810 */ /* 0x001fca0007f3e0ff */
[----:B------:R-:W-:Y:S02]  /*1c50*/  IMAD.X R17, RZ, RZ, R17, P1 ;  /* 0x000000ffff117224 */ /* 0x000fe400008e0611 */
[----:B--2---:R-:W-:-:S04]  /*1c60*/  IMAD.IADD R8, R15, 0x1, R8 ;  /* 0x000000010f087824 */ /* 0x004fc800078e0208 */
[----:B------:R-:W-:-:S04]  /*1c70*/  IMAD.IADD R9, R9, 0x1, R8 ;  /* 0x0000000109097824 */ /* 0x000fc800078e0208 */
[----:B------:R-:W-:-:S04]  /*1c80*/  IMAD.IADD R10, R10, 0x1, R9 ;  /* 0x000000010a0a7824 */ /* 0x000fc800078e0209 */
[----:B------:R-:W-:-:S05]  /*1c90*/  IMAD.IADD R7, R11, 0x1, R10 ;  /* 0x000000010b077824 */ /* 0x000fca00078e020a */
[----:B------:R-:W-:-:S05]  /*1ca0*/  MOV R11, R7 ;  /* 0x00000007000b7202 */ /* 0x000fca0000000f00 */
[----:B------:R0:W-:Y:S02]  /*1cb0*/  STG.E.128 desc[UR4][R2.64+0x10], R8 ;  /* 0x0000100802007986 */ /* 0x0001e4000c101d04 */
[----:B0-----:R-:W-:Y:S02]  /*1cc0*/  IMAD.MOV.U32 R2, RZ, RZ, R0 ;  /* 0x000000ffff027224 */ /* 0x001fe400078e0000 */
[----:B------:R-:W-:Y:S01]  /*1cd0*/  IMAD.MOV.U32 R3, RZ, RZ, R5 ;  /* 0x000000ffff037224 */ /* 0x000fe200078e0005 */
[----:B------:R-:W-:Y:S06]  /*1ce0*/  @P0 BRA `(.L_x_43) ;  /* 0xfffffffc00780947 */ /* 0x000fec000383ffff */
.L_x_39:
[----:B------:R-:W-:Y:S05]  /*1cf0*/  BSYNC.RECONVERGENT B0 ;  /* 0x0000000000007941 */ /* 0x000fea0003800200 */
.L_x_38:
[----:B------:R-:W-:Y:S05]  /*1d00*/  WARPSYNC.ALL ;  /* 0x0000000000007948 */ /* 0x000fea0003800000 */
[----:B------:R-:W-:-:S13]  /*1d10*/  ISETP.NE.AND P0, PT, R24, 0x1f, PT ;  /* 0x0000001f1800780c */ /* 0x000fda0003f05270 */
[----:B------:R-:W-:Y:S05]  /*1d20*/  @P0 EXIT ;  /* 0x000000000000094d */ /* 0x000fea0003800000 */
[----:B------:R-:W-:-:S06]  /*1d30*/  ULOP3.LUT UR6, UR8, 0x1f, URZ, 0xc0, !UPT ;  /* 0x0000001f08067892 */ /* 0x000fcc000f8ec0ff */
[----:B------:R-:W-:-:S04]  /*1d40*/  ISETP.NE.U32.AND P0, PT, RZ, UR6, PT ;  /* 0x00000006ff007c0c */ /* 0x000fc8000bf05070 */
[----:B------:R-:W-:-:S13]  /*1d50*/  ISETP.NE.AND.EX P0, PT, RZ, RZ, PT, P0 ;  /* 0x000000ffff00720c */ /* 0x000fda0003f05300 */
[----:B------:R-:W-:Y:S05]  /*1d60*/  @!P0 EXIT ;  /* 0x000000000000894d */ /* 0x000fea0003800000 */
[----:B------:R-:W-:Y:S01]  /*1d70*/  HFMA2 R9, -RZ, RZ, 0, 0 ;  /* 0x00000000ff097431 */ /* 0x000fe200000001ff */
[----:B------:R-:W-:Y:S01]  /*1d80*/  IADD3 R11, P0, PT, R20, UR6, RZ ;  /* 0x00000006140b7c10 */ /* 0x000fe2000ff1e0ff */
[----:B------:R-:W1:Y:S01]  /*1d90*/  LDCU.64 UR8, c[0x0][0x388] ;  /* 0x00007100ff0877ac */ /* 0x000e620008000a00 */
[----:B------:R-:W2:Y:S03]  /*1da0*/  LDCU.64 UR10, c[0x0][0x390] ;  /* 0x00007200ff0a77ac */ /* 0x000ea60008000a00 */
[----:B0-----:R-:W-:-:S08]  /*1db0*/  IMAD.X R6, RZ, RZ, R9, P0 ;  /* 0x000000ffff067224 */ /* 0x001fd000000e0609 */
.L_x_50:
[C---:B0-----:R-:W-:Y:S01]  /*1dc0*/  IMAD.SHL.U32 R4, R20.reuse, 0x4, RZ ;  /* 0x0000000414047824 */ /* 0x041fe200078e00ff */
        /* <DEDUP_REMOVED lines=13> */
.L_x_51:
        /* <DEDUP_REMOVED lines=14> */
.L_x_189:


//--------------------- .text._ZN8scan_gpu20scan_gpu_single_warpI18DebugRangeConcatOpLj2EEEvmPKNT_4DataEPS3_ --------------------------
	.section	.text._ZN8scan_gpu20scan_gpu_single_warpI18DebugRangeConcatOpLj2EEEvmPKNT_4DataEPS3_,"ax",@progbits
	.align	128
        .global         _ZN8scan_gpu20scan_gpu_single_warpI18DebugRangeConcatOpLj2EEEvmPKNT_4DataEPS3_
        .type           _ZN8scan_gpu20scan_gpu_single_warpI18DebugRangeConcatOpLj2EEEvmPKNT_4DataEPS3_,@function
        .size           _ZN8scan_gpu20scan_gpu_single_warpI18DebugRangeConcatOpLj2EEEvmPKNT_4DataEPS3_,(.L_x_190 - _ZN8scan_gpu20scan_gpu_single_warpI18DebugRangeConcatOpLj2EEEvmPKNT_4DataEPS3_)
        .other          _ZN8scan_gpu20scan_gpu_single_warpI18DebugRangeConcatOpLj2EEEvmPKNT_4DataEPS3_,@"STO_CUDA_ENTRY STV_DEFAULT"
_ZN8scan_gpu20scan_gpu_single_warpI18DebugRangeConcatOpLj2EEEvmPKNT_4DataEPS3_:
.text._ZN8scan_gpu20scan_gpu_single_warpI18DebugRangeConcatOpLj2EEEvmPKNT_4DataEPS3_:
[----:B------:R-:W-:Y:S01]  /*0000*/  LDC R1, c[0x0][0x37c] ;  /* 0x0000df00ff017b82 */ /* 0x000fe20000000800 */
[----:B------:R-:W0:Y:S01]  /*0010*/  S2R R0, SR_TID.X ;  /* 0x0000000000007919 */ /* 0x000e220000002100 */
[----:B------:R-:W1:Y:S01]  /*0020*/  LDCU.64 UR4, c[0x0][0x380] ;  /* 0x00007000ff0477ac */ /* 0x000e620008000a00 */
[----:B------:R-:W-:Y:S01]  /*0030*/  BSSY.RECONVERGENT B1, `(.L_x_52) ;  /* 0x00000be000017945 */ /* 0x000fe20003800200 */
[----:B------:R-:W-:Y:S01]  /*0040*/  CS2R R20, SRZ ;  /* 0x0000000000147805 */ /* 0x000fe2000001ff00 */
[----:B------:R-:W2:Y:S01]  /*0050*/  LDCU.64 UR6, c[0x0][0x358] ;  /* 0x00006b00ff0677ac */ /* 0x000ea20008000a00 */
[----:B-1----:R-:W-:-:S06]  /*0060*/  USHF.R.U64 UR4, UR4, 0x5, UR5 ;  /* 0x0000000504047899 */ /* 0x002fcc0008001205 */
[C---:B0-----:R-:W-:Y:S01]  /*0070*/  IMAD R17, R0.reuse, UR4, RZ ;  /* 0x0000000400117c24 */ /* 0x041fe2000f8e02ff */
[----:B------:R-:W-:-:S03]  /*0080*/  LOP3.LUT R0, R0, 0x1f, RZ, 0xc0, !PT ;  /* 0x0000001f00007812 */ /* 0x000fc600078ec0ff */
[----:B------:R-:W-:Y:S01]  /*0090*/  VIADD R2, R17, UR4 ;  /* 0x0000000411027c36 */ /* 0x000fe20008000000 */
[----:B------:R-:W-:-:S04]  /*00a0*/  SHF.R.U32.HI R16, RZ, 0x1, R17 ;  /* 0x00000001ff107819 */ /* 0x000fc80000011611 */
[----:B------:R-:W-:-:S04]  /*00b0*/  SHF.R.U32.HI R3, RZ, 0x1, R2 ;  /* 0x00000001ff037819 */ /* 0x000fc80000011602 */
[----:B------:R-:W-:-:S13]  /*00c0*/  ISETP.GE.U32.AND P0, PT, R16, R3, PT ;  /* 0x000000031000720c */ /* 0x000fda0003f06070 */
[----:B--2---:R-:W-:Y:S05]  /*00d0*/  @P0 BRA `(.L_x_53) ;  /* 0x0000000800cc0947 */ /* 0x004fea0003800000 */
[----:B------:R-:W-:Y:S01]  /*00e0*/  IMAD.IADD R4, R16, 0x1, -R3 ;  /* 0x0000000110047824 */ /* 0x000fe200078e0a03 */
[----:B------:R-:W-:Y:S01]  /*00f0*/  BSSY.RECONVERGENT B0, `(.L_x_54) ;  /* 0x0000087000007945 */ /* 0x000fe20003800200 */
[----:B------:R-:W-:Y:S01]  /*0100*/  CS2R R20, SRZ ;  /* 0x0000000000147805 */ /* 0x000fe2000001ff00 */
[--C-:B------:R-:W-:Y:S02]  /*0110*/  IMAD.MOV.U32 R23, RZ, RZ, R16.reuse ;  /* 0x000000ffff177224 */ /* 0x100fe400078e0010 */
[----:B------:R-:W-:Y:S01]  /*0120*/  ISETP.GT.U32.AND P0, PT, R4, -0x4, PT ;  /* 0xfffffffc0400780c */ /* 0x000fe20003f04070 */
[----:B------:R-:W-:-:S05]  /*0130*/  IMAD.IADD R4, R3, 0x1, -R16 ;  /* 0x0000000103047824 */ /* 0x000fca00078e0a10 */
[----:B------:R-:W-:-:S07]  /*0140*/  LOP3.LUT R22, R4, 0x3, RZ, 0xc0, !PT ;  /* 0x0000000304167812 */ /* 0x000fce00078ec0ff */
[----:B------:R-:W-:Y:S05]  /*0150*/  @P0 BRA `(.L_x_55) ;  /* 0x0000000800000947 */ /* 0x000fea0003800000 */
[----:B------:R-:W0:Y:S01]  /*0160*/  LDCU.64 UR4, c[0x0][0x388] ;  /* 0x00007100ff0477ac */ /* 0x000e220008000a00 */
[----:B------:R-:W-:Y:S01]  /*0170*/  IMAD.SHL.U32 R5, R17, 0x8, RZ ;  /* 0x0000000811057824 */ /* 0x000fe200078e00ff */
[----:B------:R-:W-:Y:S01]  /*0180*/  LOP3.LUT R4, R4, 0x7ffffffc, RZ, 0xc0, !PT ;  /* 0x7ffffffc04047812 */ /* 0x000fe200078ec0ff */
[----:B------:R-:W-:Y:S02]  /*0190*/  IMAD.MOV.U32 R20, RZ, RZ, RZ ;  /* 0x000000ffff147224 */ /* 0x000fe400078e00ff */
[----:B------:R-:W-:Y:S01]  /*01a0*/  IMAD.MOV.U32 R23, RZ, RZ, R16 ;  /* 0x000000ffff177224 */ /* 0x000fe200078e0010 */
[----:B------:R-:W-:Y:S01]  /*01b0*/  LOP3.LUT R18, R5, 0xfffffff0, RZ, 0xc0, !PT ;  /* 0xfffffff005127812 */ /* 0x000fe200078ec0ff */
[----:B------:R-:W-:Y:S01]  /*01c0*/  IMAD.MOV R24, RZ, RZ, -R4 ;  /* 0x000000ffff187224 */ /* 0x000fe200078e0a04 */
[----:B------:R-:W-:-:S04]  /*01d0*/  SHF.R.U32.HI R5, RZ, 0x1d, R17 ;  /* 0x0000001dff057819 */ /* 0x000fc80000011611 */
[----:B------:R-:W-:Y:S02]  /*01e0*/  LOP3.LUT R5, R5, 0x7, RZ, 0xc0, !PT ;  /* 0x0000000705057812 */ /* 0x000fe400078ec0ff */
[----:B0-----:R-:W-:-:S04]  /*01f0*/  IADD3 R18, P0, PT, R18, UR4, RZ ;  /* 0x0000000412127c10 */ /* 0x001fc8000ff1e0ff */
[----:B------:R-:W-:-:S04]  /*0200*/  IADD3 R18, P1, PT, R18, 0x20, RZ ;  /* 0x0000002012127810 */ /* 0x000fc80007f3e0ff */
[----:B------:R-:W-:-:S09]  /*0210*/  IADD3.X R19, PT, PT, RZ, UR5, R5, P1, P0 ;  /* 0x00000005ff137c10 */ /* 0x000fd20008fe0405 */
.L_x_72:
[----:B------:R-:W2:Y:S04]  /*0220*/  LDG.E.128 R12, desc[UR6][R18.64+-0x20] ;  /* 0xffffe006120c7981 */ /* 0x000ea8000c1e1d00 */
[----:B------:R0:W5:Y:S04]  /*0230*/  LDG.E.128 R4, desc[UR6][R18.64+-0x10] ;  /* 0xfffff00612047981 */ /* 0x000168000c1e1d00 */
[----:B------:R0:W5:Y:S01]  /*0240*/  LDG.E.128 R8, desc[UR6][R18.64] ;  /* 0x0000000612087981 */ /* 0x000162000c1e1d00 */
[----:B------:R-:W-:Y:S01]  /*0250*/  ISETP.NE.AND P0, PT, R20, R21, PT ;  /* 0x000000151400720c */ /* 0x000fe20003f05270 */
[----:B------:R-:W-:Y:S01]  /*0260*/  BSSY.RECONVERGENT B2, `(.L_x_56) ;  /* 0x000000b000027945 */ /* 0x000fe20003800200 */
[----:B--2---:R-:W-:-:S11]  /*0270*/  IMAD.MOV.U32 R25, RZ, RZ, R13 ;  /* 0x000000ffff197224 */ /* 0x004fd600078e000d */
[----:B0-----:R-:W-:Y:S05]  /*0280*/  @!P0 BRA `(.L_x_57) ;  /* 0x0000000000208947 */ /* 0x001fea0003800000 */
[----:B------:R-:W-:Y:S01]  /*0290*/  ISETP.NE.AND P1, PT, R12, R13, PT ;  /* 0x0000000d0c00720c */ /* 0x000fe20003f25270 */
[----:B------:R-:W-:-:S12]  /*02a0*/  IMAD.MOV.U32 R25, RZ, RZ, R21 ;  /* 0x000000ffff197224 */ /* 0x000fd800078e0015 */
[----:B------:R-:W-:-:S04]  /*02b0*/  @P1 ISETP.NE.AND P0, PT, R20, -0x1, PT ;  /* 0xffffffff1400180c */ /* 0x000fc80003f05270 */
[----:B------:R-:W-:-:S04]  /*02c0*/  @P1 ISETP.NE.AND P0, PT, R12, -0x1, P0 ;  /* 0xffffffff0c00180c */ /* 0x000fc80000705270 */
[----:B------:R-:W-:Y:S01]  /*02d0*/  @P1 ISETP.EQ.AND P0, PT, R21, R12, P0 ;  /* 0x0000000c1500120c */ /* 0x000fe20000702270 */
[----:B------:R-:W-:-:S03]  /*02e0*/  IMAD.MOV.U32 R12, RZ, RZ, R20 ;  /* 0x000000ffff0c7224 */ /* 0x000fc600078e0014 */
[----:B------:R-:W-:Y:S02]  /*02f0*/  @P1 SEL R25, R13, 0xffffffff, P0 ;  /* 0xffffffff0d191807 */ /* 0x000fe40000000000 */
[----:B------:R-:W-:-:S07]  /*0300*/  @P1 SEL R12, R20, 0xffffffff, P0 ;  /* 0xffffffff140c1807 */ /* 0x000fce0000000000 */
.L_x_57:
[----:B------:R-:W-:Y:S05]  /*0310*/  BSYNC.RECONVERGENT B2 ;  /* 0x0000000000027941 */ /* 0x000fea0003800200 */
.L_x_56:
[----:B------:R-:W-:Y:S01]  /*0320*/  ISETP.NE.AND P0, PT, R12, R25, PT ;  /* 0x000000190c00720c */ /* 0x000fe20003f05270 */
[----:B------:R-:W-:Y:S01]  /*0330*/  BSSY.RECONVERGENT B2, `(.L_x_58) ;  /* 0x000000c000027945 */ /* 0x000fe20003800200 */
[----:B------:R-:W-:Y:S02]  /*0340*/  IMAD.MOV.U32 R21, RZ, RZ, R15 ;  /* 0x000000ffff157224 */ /* 0x000fe400078e000f */
[----:B------:R-:W-:-:S09]  /*0350*/  IMAD.MOV.U32 R20, RZ, RZ, R14 ;  /* 0x000000ffff147224 */ /* 0x000fd200078e000e */
[----:B------:R-:W-:Y:S05]  /*0360*/  @!P0 BRA `(.L_x_59) ;  /* 0x0000000000208947 */ /* 0x000fea0003800000 */
[----:B------:R-:W-:Y:S01]  /*0370*/  ISETP.NE.AND P1, PT, R14, R15, PT ;  /* 0x0000000f0e00720c */ /* 0x000fe20003f25270 */
[----:B------:R-:W-:Y:S02]  /*0380*/  IMAD.MOV.U32 R21, RZ, RZ, R25 ;  /* 0x000000ffff157224 */ /* 0x000fe400078e0019 */
[----:B------:R-:W-:-:S10]  /*0390*/  IMAD.MOV.U32 R20, RZ, RZ, R12 ;  /* 0x000000ffff147224 */ /* 0x000fd400078e000c */
[----:B------:R-:W-:-:S04]  /*03a0*/  @P1 ISETP.NE.AND P0, PT, R12, -0x1, PT ;  /* 0xffffffff0c00180c */ /* 0x000fc80003f05270 */
[----:B------:R-:W-:-:S04]  /*03b0*/  @P1 ISETP.NE.AND P0, PT, R14, -0x1, P0 ;  /* 0xffffffff0e00180c */ /* 0x000fc80000705270 */
[----:B------:R-:W-:-:S04]  /*03c0*/  @P1 ISETP.EQ.AND P0, PT, R25, R14, P0 ;  /* 0x0000000e1900120c */ /* 0x000fc80000702270 */
[----:B------:R-:W-:Y:S02]  /*03d0*/  @P1 SEL R21, R15, 0xffffffff, P0 ;  /* 0xffffffff0f151807 */ /* 0x000fe40000000000 */
[----:B------:R-:W-:-:S07]  /*03e0*/  @P1 SEL R20, R12, 0xffffffff, P0 ;  /* 0xffffffff0c141807 */ /* 0x000fce0000000000 */
.L_x_59:
[----:B------:R-:W-:Y:S05]  /*03f0*/  BSYNC.RECONVERGENT B2 ;  /* 0x0000000000027941 */ /* 0x000fea0003800200 */
.L_x_58:
[----:B------:R0:W5:Y:S01]  /*0400*/  LDG.E.128 R12, desc[UR6][R18.64+0x10] ;  /* 0x00001006120c7981 */ /* 0x000162000c1e1d00 */
[----:B------:R-:W-:Y:S01]  /*0410*/  ISETP.NE.AND P0, PT, R20, R21, PT ;  /* 0x000000151400720c */ /* 0x000fe20003f05270 */
[----:B------:R-:W-:Y:S01]  /*0420*/  BSSY.RECONVERGENT B2, `(.L_x_60) ;  /* 0x000000b000027945 */ /* 0x000fe20003800200 */
[----:B-----5:R-:W-:-:S11]  /*0430*/  IMAD.MOV.U32 R25, RZ, RZ, R5 ;  /* 0x000000ffff197224 */ /* 0x020fd600078e0005 */
        /* <DEDUP_REMOVED lines=9> */
.L_x_61:
[----:B------:R-:W-:Y:S05]  /*04d0*/  BSYNC.RECONVERGENT B2 ;  /* 0x0000000000027941 */ /* 0x000fea0003800200 */
.L_x_60:
[----:B------:R-:W-:Y:S01]  /*04e0*/  ISETP.NE.AND P0, PT, R4, R25, PT ;  /* 0x000000190400720c */ /* 0x000fe20003f05270 */
[----:B------:R-:W-:Y:S01]  /*04f0*/  BSSY.RECONVERGENT B2, `(.L_x_62) ;  /* 0x000000b000027945 */ /* 0x000fe20003800200 */
[----:B------:R-:W-:-:S11]  /*0500*/  IMAD.MOV.U32 R5, RZ, RZ, R7 ;  /* 0x000000ffff057224 */ /* 0x000fd600078e0007 */
[----:B------:R-:W-:Y:S05]  /*0510*/  @!P0 BRA `(.L_x_63) ;  /* 0x0000000000208947 */ /* 0x000fea0003800000 */
        /* <DEDUP_REMOVED lines=8> */
.L_x_63:
[----:B------:R-:W-:Y:S05]  /*05a0*/  BSYNC.RECONVERGENT B2 ;  /* 0x0000000000027941 */ /* 0x000fea0003800200 */
.L_x_62:
        /* <DEDUP_REMOVED lines=12> */
.L_x_65:
[----:B------:R-:W-:Y:S05]  /*0670*/  BSYNC.RECONVERGENT B2 ;  /* 0x0000000000027941 */ /* 0x000fea0003800200 */
.L_x_64:
[----:B------:R-:W-:Y:S01]  /*0680*/  ISETP.NE.AND P0, PT, R8, R7, PT ;  /* 0x000000070800720c */ /* 0x000fe20003f05270 */
[----:B------:R-:W-:Y:S01]  /*0690*/  BSSY.RECONVERGENT B2, `(.L_x_66) ;  /* 0x000000c000027945 */ /* 0x000fe20003800200 */
[----:B------:R-:W-:Y:S02]  /*06a0*/  VIADD R24, R24, 0x4 ;  /* 0x0000000418187836 */ /* 0x000fe40000000000 */
[----:B------:R-:W-:-:S09]  /*06b0*/  IMAD.MOV.U32 R5, RZ, RZ, R11 ;  /* 0x000000ffff057224 */ /* 0x000fd200078e000b */
        /* <DEDUP_REMOVED lines=9> */
.L_x_67:
[----:B------:R-:W-:Y:S05]  /*0750*/  BSYNC.RECONVERGENT B2 ;  /* 0x0000000000027941 */ /* 0x000fea0003800200 */
.L_x_66:
[----:B------:R-:W-:Y:S01]  /*0760*/  ISETP.NE.AND P0, PT, R10, R5, PT ;  /* 0x000000050a00720c */ /* 0x000fe20003f05270 */
[----:B------:R-:W-:Y:S01]  /*0770*/  BSSY.RECONVERGENT B2, `(.L_x_68) ;  /* 0x000000c000027945 */ /* 0x000fe20003800200 */
[----:B------:R-:W-:Y:S01]  /*0780*/  ISETP.NE.AND P1, PT, R24, RZ, PT ;  /* 0x000000ff1800720c */ /* 0x000fe20003f25270 */
[----:B------:R-:W-:-:S10]  /*0790*/  IMAD.MOV.U32 R7, RZ, RZ, R13 ;  /* 0x000000ffff077224 */ /* 0x000fd400078e000d */
        /* <DEDUP_REMOVED lines=9> */
.L_x_69:
[----:B------:R-:W-:Y:S05]  /*0830*/  BSYNC.RECONVERGENT B2 ;  /* 0x0000000000027941 */ /* 0x000fea0003800200 */
.L_x_68:
        /* <DEDUP_REMOVED lines=13> */
.L_x_71:
[----:B------:R-:W-:Y:S05]  /*0910*/  BSYNC.RECONVERGENT B2 ;  /* 0x0000000000027941 */ /* 0x000fea0003800200 */
.L_x_70:
[----:B------:R-:W-:Y:S01]  /*0920*/  IADD3 R18, P0, PT, R18, 0x40, RZ ;  /* 0x0000004012127810 */ /* 0x000fe20007f1e0ff */
[----:B------:R-:W-:-:S04]  /*0930*/  VIADD R23, R23, 0x4 ;  /* 0x0000000417177836 */ /* 0x000fc80000000000 */
[----:B------:R-:W-:Y:S01]  /*0940*/  IMAD.X R19, RZ, RZ, R19, P0 ;  /* 0x000000ffff137224 */ /* 0x000fe200000e0613 */
[----:B------:R-:W-:Y:S07]  /*0950*/  @P1 BRA `(.L_x_72) ;  /* 0xfffffff800301947 */ /* 0x000fee000383ffff */
.L_x_55:
[----:B------:R-:W-:Y:S05]  /*0960*/  BSYNC.RECONVERGENT B0 ;  /* 0x0000000000007941 */ /* 0x000fea0003800200 */
.L_x_54:
[----:B------:R-:W-:-:S13]  /*0970*/  ISETP.NE.AND P0, PT, R22, RZ, PT ;  /* 0x000000ff1600720c */ /* 0x000fda0003f05270 */
[----:B------:R-:W-:Y:S05]  /*0980*/  @!P0 BRA `(.L_x_53) ;  /* 0x0000000000a08947 */ /* 0x000fea0003800000 */
[----:B------:R-:W0:Y:S01]  /*0990*/  LDC.64 R4, c[0x0][0x388] ;  /* 0x0000e200ff047b82 */ /* 0x000e220000000a00 */
[----:B------:R-:W-:Y:S02]  /*09a0*/  IMAD.MOV R22, RZ, RZ, -R22 ;  /* 0x000000ffff167224 */ /* 0x000fe400078e0a16 */
[----:B0-----:R-:W-:-:S04]  /*09b0*/  IMAD.WIDE.U32 R4, R23, 0x10, R4 ;  /* 0x0000001017047825 */ /* 0x001fc800078e0004 */
[----:B------:R-:W-:Y:S02]  /*09c0*/  IMAD.MOV.U32 R8, RZ, RZ, R4 ;  /* 0x000000ffff087224 */ /* 0x000fe400078e0004 */
[----:B------:R-:W-:-:S07]  /*09d0*/  IMAD.MOV.U32 R11, RZ, RZ, R5 ;  /* 0x000000ffff0b7224 */ /* 0x000fce00078e0005 */
.L_x_77:
[----:B------:R-:W-:Y:S02]  /*09e0*/  IMAD.MOV.U32 R4, RZ, RZ, R8 ;  /* 0x000000ffff047224 */ /* 0x000fe400078e0008 */
[----:B------:R-:W-:-:S06]  /*09f0*/  IMAD.MOV.U32 R5, RZ, RZ, R11 ;  /* 0x000000ffff057224 */ /* 0x000fcc00078e000b */
[----:B------:R-:W2:Y:S01]  /*0a00*/  LDG.E.128 R4, desc[UR6][R4.64] ;  /* 0x0000000604047981 */ /* 0x000ea2000c1e1d00 */
[----:B------:R-:W-:Y:S01]  /*0a10*/  ISETP.NE.AND P0, PT, R20, R21, PT ;  /* 0x000000151400720c */ /* 0x000fe20003f05270 */
[----:B------:R-:W-:Y:S01]  /*0a20*/  VIADD R22, R22, 0x1 ;  /* 0x0000000116167836 */ /* 0x000fe20000000000 */
[----:B------:R-:W-:Y:S04]  /*0a30*/  BSSY.RECONVERGENT B0, `(.L_x_73) ;  /* 0x000000c000007945 */ /* 0x000fe80003800200 */
[----:B------:R-:W-:Y:S01]  /*0a40*/  ISETP.NE.AND P1, PT, R22, RZ, PT ;  /* 0x000000ff1600720c */ /* 0x000fe20003f25270 */
[----:B--2---:R-:W-:-:S06]  /*0a50*/  IMAD.MOV.U32 R9, RZ, RZ, R5 ;  /* 0x000000ffff097224 */ /* 0x004fcc00078e0005 */
[----:B------:R-:W-:Y:S06]  /*0a60*/  @!P0 BRA `(.L_x_74) ;  /* 0x0000000000208947 */ /* 0x000fec0003800000 */
        /* <DEDUP_REMOVED lines=8> */
.L_x_74:
[----:B------:R-:W-:Y:S05]  /*0af0*/  BSYNC.RECONVERGENT B0 ;  /* 0x0000000000007941 */ /* 0x000fea0003800200 */
.L_x_73:
        /* <DEDUP_REMOVED lines=13> */
.L_x_76:
[----:B------:R-:W-:Y:S05]  /*0bd0*/  BSYNC.RECONVERGENT B0 ;  /* 0x0000000000007941 */ /* 0x000fea0003800200 */
.L_x_75:
[----:B------:R-:W-:-:S05]  /*0be0*/  IADD3 R8, P0, PT, R8, 0x10, RZ ;  /* 0x0000001008087810 */ /* 0x000fca0007f1e0ff */
[----:B------:R-:W-:Y:S01]  /*0bf0*/  IMAD.X R11, RZ, RZ, R11, P0 ;  /* 0x000000ffff0b7224 */ /* 0x000fe200000e060b */
[----:B------:R-:W-:Y:S07]  /*0c00*/  @P1 BRA `(.L_x_77) ;  /* 0xfffffffc00741947 */ /* 0x000fee000383ffff */
.L_x_53:
[----:B------:R-:W-:Y:S05]  /*0c10*/  BSYNC.RECONVERGENT B1 ;  /* 0x0000000000017941 */ /* 0x000fea0003800200 */
.L_x_52:
[----:B------:R-:W0:Y:S01]  /*0c20*/  SHFL.UP PT, R4, R20, 0x1, RZ ;  /* 0x0420000014047989 */ /* 0x000e2200000e00ff */
[----:B------:R-:W-:Y:S01]  /*0c30*/  ISETP.NE.AND P1, PT, R0, RZ, PT ;  /* 0x000000ff0000720c */ /* 0x000fe20003f25270 */
[----:B------:R-:W-:Y:S02]  /*0c40*/  NOP ;  /* 0x0000000000007918 */ /* 0x000fe40000000000 */
[----:B------:R-:W1:Y:S01]  /*0c50*/  SHFL.UP PT, R5, R21, 0x1, RZ ;  /* 0x0420000015057989 */ /* 0x000e6200000e00ff */
[----:B------:R-:W-:Y:S01]  /*0c60*/  BSSY.RECONVERGENT B0, `(.L_x_78) ;  /* 0x000000f000007945 */ /* 0x000fe20003800200 */
[----:B0-----:R-:W-:Y:S01]  /*0c70*/  SEL R6, R4, RZ, P1 ;  /* 0x000000ff04067207 */ /* 0x001fe20000800000 */
[----:B------:R-:W-:Y:S01]  /*0c80*/  IMAD.MOV.U32 R4, RZ, RZ, R20 ;  /* 0x000000ffff047224 */ /* 0x000fe200078e0014 */
[----:B-1----:R-:W-:Y:S01]  /*0c90*/  SEL R7, R5, RZ, P1 ;  /* 0x000000ff05077207 */ /* 0x002fe20000800000 */
[----:B------:R-:W-:-:S03]  /*0ca0*/  IMAD.MOV.U32 R5, RZ, RZ, R21 ;  /* 0x000000ffff057224 */ /* 0x000fc600078e0015 */
[----:B------:R-:W-:-:S13]  /*0cb0*/  ISETP.NE.AND P0, PT, R6, R7, PT ;  /* 0x000000070600720c */ /* 0x000fda0003f05270 */
        /* <DEDUP_REMOVED lines=9> */
.L_x_79:
[----:B------:R-:W-:Y:S05]  /*0d50*/  BSYNC.RECONVERGENT B0 ;  /* 0x0000000000007941 */ /* 0x000fea0003800200 */
.L_x_78:
[----:B------:R-:W0:Y:S01]  /*0d60*/  SHFL.UP PT, R7, R5, 0x2, RZ ;  /* 0x0440000005077989 */ /* 0x000e2200000e00ff */
[----:B------:R-:W-:Y:S01]  /*0d70*/  ISETP.GE.U32.AND P0, PT, R0, 0x2, PT ;  /* 0x000000020000780c */ /* 0x000fe20003f06070 */
[----:B------:R-:W-:Y:S02]  /*0d80*/  BSSY.RECONVERGENT B0, `(.L_x_80) ;  /* 0x000000f000007945 */ /* 0x000fe40003800200 */
[----:B------:R-:W1:Y:S01]  /*0d90*/  SHFL.UP PT, R6, R4, 0x2, RZ ;  /* 0x0440000004067989 */ /* 0x000e6200000e00ff */
[----:B0-----:R-:W-:Y:S01]  /*0da0*/  SEL R9, R7, RZ, P0 ;  /* 0x000000ff07097207 */ /* 0x001fe20000000000 */
[----:B------:R-:W-:Y:S01]  /*0db0*/  IMAD.MOV.U32 R7, RZ, RZ, R5 ;  /* 0x000000ffff077224 */ /* 0x000fe200078e0005 */
[----:B-1----:R-:W-:-:S04]  /*0dc0*/  SEL R6, R6, RZ, P0 ;  /* 0x000000ff06067207 */ /* 0x002fc80000000000 */
[----:B------:R-:W-:-:S13]  /*0dd0*/  ISETP.NE.AND P0, PT, R6, R9, PT ;  /* 0x000000090600720c */ /* 0x000fda0003f05270 */
        /* <DEDUP_REMOVED lines=9> */
.L_x_81:
[----:B------:R-:W-:Y:S05]  /*0e70*/  BSYNC.RECONVERGENT B0 ;  /* 0x0000000000007941 */ /* 0x000fea0003800200 */
.L_x_80:
[----:B------:R-:W0:Y:S01]  /*0e80*/  SHFL.UP PT, R6, R7, 0x4, RZ ;  /* 0x0480000007067989 */ /* 0x000e2200000e00ff */
[----:B------:R-:W-:Y:S01]  /*0e90*/  ISETP.GE.U32.AND P0, PT, R0, 0x4, PT ;  /* 0x000000040000780c */ /* 0x000fe20003f06070 */
[----:B------:R-:W-:Y:S02]  /*0ea0*/  BSSY.RECONVERGENT B0, `(.L_x_82) ;  /* 0x000000f000007945 */ /* 0x000fe40003800200 */
[----:B------:R-:W1:Y:S01]  /*0eb0*/  SHFL.UP PT, R5, R4, 0x4, RZ ;  /* 0x0480000004057989 */ /* 0x000e6200000e00ff */
[----:B0-----:R-:W-:Y:S02]  /*0ec0*/  SEL R9, R6, RZ, P0 ;  /* 0x000000ff06097207 */ /* 0x001fe40000000000 */
[----:B-1----:R-:W-:Y:S01]  /*0ed0*/  SEL R6, R5, RZ, P0 ;  /* 0x000000ff05067207 */ /* 0x002fe20000000000 */
[----:B------:R-:W-:-:S03]  /*0ee0*/  IMAD.MOV.U32 R5, RZ, RZ, R7 ;  /* 0x000000ffff057224 */ /* 0x000fc600078e0007 */
        /* <DEDUP_REMOVED lines=10> */
.L_x_83:
[----:B------:R-:W-:Y:S05]  /*0f90*/  BSYNC.RECONVERGENT B0 ;  /* 0x0000000000007941 */ /* 0x000fea0003800200 */
.L_x_82:
        /* <DEDUP_REMOVED lines=17> */
.L_x_85:
[----:B------:R-:W-:Y:S05]  /*10b0*/  BSYNC.RECONVERGENT B0 ;  /* 0x0000000000007941 */ /* 0x000fea0003800200 */
.L_x_84:
        /* <DEDUP_REMOVED lines=17> */
.L_x_87:
[----:B------:R-:W-:Y:S05]  /*11d0*/  BSYNC.RECONVERGENT B0 ;  /* 0x0000000000007941 */ /* 0x000fea0003800200 */
.L_x_86:
[----:B------:R-:W0:Y:S01]  /*11e0*/  SHFL.UP PT, R5, R5, 0x1, RZ ;  /* 0x0420000005057989 */ /* 0x000e2200000e00ff */
[----:B------:R-:W-:Y:S01]  /*11f0*/  ISETP.GE.U32.AND P0, PT, R16, R3, PT ;  /* 0x000000031000720c */ /* 0x000fe20003f06070 */
[----:B------:R-:W-:Y:S02]  /*1200*/  BSSY.RECONVERGENT B1, `(.L_x_88) ;  /* 0x00000cf000017945 */ /* 0x000fe40003800200 */
[----:B------:R-:W1:Y:S01]  /*1210*/  SHFL.UP PT, R4, R4, 0x1, RZ ;  /* 0x0420000004047989 */ /* 0x000e6200000e00ff */
[----:B0-----:R-:W-:Y:S02]  /*1220*/  SEL R7, R5, RZ, P1 ;  /* 0x000000ff05077207 */ /* 0x001fe40000800000 */
[----:B-1----:R-:W-:-:S07]  /*1230*/  SEL R6, R4, RZ, P1 ;  /* 0x000000ff04067207 */ /* 0x002fce0000800000 */
[----:B------:R-:W-:Y:S05]  /*1240*/  @P0 BRA `(.L_x_89) ;  /* 0x0000000c00280947 */ /* 0x000fea0003800000 */
[--C-:B------:R-:W-:Y:S01]  /*1250*/  IMAD.IADD R4, R3, 0x1, -R16.reuse ;  /* 0x0000000103047824 */ /* 0x100fe200078e0a10 */
[----:B------:R-:W-:Y:S01]  /*1260*/  BSSY.RECONVERGENT B0, `(.L_x_90) ;  /* 0x000003a000007945 */ /* 0x000fe20003800200 */
[----:B------:R-:W-:-:S03]  /*1270*/  IMAD.MOV.U32 R12, RZ, RZ, R16 ;  /* 0x000000ffff0c7224 */ /* 0x000fc600078e0010 */
[----:B------:R-:W-:-:S13]  /*1280*/  LOP3.LUT P0, R4, R4, 0x3, RZ, 0xc0, !PT ;  /* 0x0000000304047812 */ /* 0x000fda000780c0ff */
[----:B------:R-:W-:Y:S05]  /*1290*/  @!P0 BRA `(.L_x_91) ;  /* 0x0000000000d88947 */ /* 0x000fea0003800000 */
[----:B------:R-:W0:Y:S01]  /*12a0*/  LDCU.64 UR4, c[0x0][0x390] ;  /* 0x00007200ff0477ac */ /* 0x000e220008000a00 */
[----:B------:R-:W-:Y:S01]  /*12b0*/  IMAD.SHL.U32 R5, R17, 0x8, RZ ;  /* 0x0000000811057824 */ /* 0x000fe200078e00ff */
[----:B------:R-:W-:Y:S01]  /*12c0*/  SHF.R.U32.HI R17, RZ, 0x1d, R17 ;  /* 0x0000001dff117819 */ /* 0x000fe20000011611 */
[----:B------:R-:W-:Y:S01]  /*12d0*/  IMAD.MOV R13, RZ, RZ, -R4 ;  /* 0x000000ffff0d7224 */ /* 0x000fe200078e0a04 */
[----:B------:R-:W1:Y:S01]  /*12e0*/  LDCU.64 UR8, c[0x0][0x388] ;  /* 0x00007100ff0877ac */ /* 0x000e620008000a00 */
[----:B------:R-:W-:Y:S01]  /*12f0*/  IMAD.MOV.U32 R12, RZ, RZ, R16 ;  /* 0x000000ffff0c7224 */ /* 0x000fe200078e0010 */
[----:B------:R-:W-:Y:S02]  /*1300*/  LOP3.LUT R5, R5, 0xfffffff0, RZ, 0xc0, !PT ;  /* 0xfffffff005057812 */ /* 0x000fe400078ec0ff */
[----:B------:R-:W-:Y:S02]  /*1310*/  LOP3.LUT R15, R17, 0x7, RZ, 0xc0, !PT ;  /* 0x00000007110f7812 */ /* 0x000fe400078ec0ff */
[----:B0-----:R-:W-:-:S02]  /*1320*/  IADD3 R17, P0, PT, R5, UR4, RZ ;  /* 0x0000000405117c10 */ /* 0x001fc4000ff1e0ff */
[----:B-1----:R-:W-:Y:S02]  /*1330*/  IADD3 R14, P1, PT, R5, UR8, RZ ;  /* 0x00000008050e7c10 */ /* 0x002fe4000ff3e0ff */
[C---:B------:R-:W-:Y:S02]  /*1340*/  IADD3.X R18, PT, PT, R15.reuse, UR5, RZ, P0, !PT ;  /* 0x000000050f127c10 */ /* 0x040fe400087fe4ff */
[----:B------:R-:W-:-:S09]  /*1350*/  IADD3.X R15, PT, PT, R15, UR9, RZ, P1, !PT ;  /* 0x000000090f0f7c10 */ /* 0x000fd20008ffe4ff */
.L_x_96:
[----:B0-----:R-:W-:Y:S02]  /*1360*/  IMAD.MOV.U32 R8, RZ, RZ, R14 ;  /* 0x000000ffff087224 */ /* 0x001fe400078e000e */
[----:B------:R-:W-:-:S06]  /*1370*/  IMAD.MOV.U32 R9, RZ, RZ, R15 ;  /* 0x000000ffff097224 */ /* 0x000fcc00078e000f */
[----:B------:R-:W2:Y:S01]  /*1380*/  LDG.E.128 R8, desc[UR6][R8.64] ;  /* 0x0000000608087981 */ /* 0x000ea2000c1e1d00 */
[----:B------:R-:W-:Y:S01]  /*1390*/  ISETP.NE.AND P0, PT, R6, R7, PT ;  /* 0x000000070600720c */ /* 0x000fe20003f05270 */
[----:B------:R-:W-:Y:S01]  /*13a0*/  VIADD R13, R13, 0x1 ;  /* 0x000000010d0d7836 */ /* 0x000fe20000000000 */
[----:B------:R-:W-:Y:S04]  /*13b0*/  BSSY.RECONVERGENT B2, `(.L_x_92) ;  /* 0x000000d000027945 */ /* 0x000fe80003800200 */
[----:B------:R-:W-:Y:S01]  /*13c0*/  ISETP.NE.AND P1, PT, R13, RZ, PT ;  /* 0x000000ff0d00720c */ /* 0x000fe20003f25270 */
[----:B--2---:R-:W-:Y:S02]  /*13d0*/  IMAD.MOV.U32 R4, RZ, RZ, R8 ;  /* 0x000000ffff047224 */ /* 0x004fe400078e0008 */
[----:B------:R-:W-:-:S04]  /*13e0*/  IMAD.MOV.U32 R5, RZ, RZ, R9 ;  /* 0x000000ffff057224 */ /* 0x000fc800078e0009 */
[----:B------:R-:W-:Y:S06]  /*13f0*/  @!P0 BRA `(.L_x_93) ;  /* 0x0000000000208947 */ /* 0x000fec0003800000 */
        /* <DEDUP_REMOVED lines=8> */
.L_x_93:
[----:B------:R-:W-:Y:S05]  /*1480*/  BSYNC.RECONVERGENT B2 ;  /* 0x0000000000027941 */ /* 0x000fea0003800200 */
.L_x_92:
        /* <DEDUP_REMOVED lines=13> */
.L_x_95:
[----:B------:R-:W-:Y:S05]  /*1560*/  BSYNC.RECONVERGENT B2 ;  /* 0x0000000000027941 */ /* 0x000fea0003800200 */
.L_x_94:
[----:B------:R-:W-:Y:S01]  /*1570*/  IMAD.MOV.U32 R8, RZ, RZ, R17 ;  /* 0x000000ffff087224 */ /* 0x000fe200078e0011 */
[----:B------:R-:W-:Y:S01]  /*1580*/  IADD3 R14, P2, PT, R14, 0x10, RZ ;  /* 0x000000100e0e7810 */ /* 0x000fe20007f5e0ff */
[--C-:B------:R-:W-:Y:S01]  /*1590*/  IMAD.MOV.U32 R9, RZ, RZ, R18.reuse ;  /* 0x000000ffff097224 */ /* 0x100fe200078e0012 */
[----:B------:R-:W-:Y:S01]  /*15a0*/  IADD3 R17, P0, PT, R17, 0x10, RZ ;  /* 0x0000001011117810 */ /* 0x000fe20007f1e0ff */
[----:B------:R-:W-:Y:S02]  /*15b0*/  VIADD R12, R12, 0x1 ;  /* 0x000000010c0c7836 */ /* 0x000fe40000000000 */
[----:B------:R-:W-:Y:S01]  /*15c0*/  IMAD.X R15, RZ, RZ, R15, P2 ;  /* 0x000000ffff0f7224 */ /* 0x000fe200010e060f */
[----:B------:R0:W-:Y:S01]  /*15d0*/  STG.E.128 desc[UR6][R8.64], R4 ;  /* 0x0000000408007986 */ /* 0x0001e2000c101d06 */
[----:B------:R-:W-:Y:S01]  /*15e0*/  IMAD.X R18, RZ, RZ, R18, P0 ;  /* 0x000000ffff127224 */ /* 0x000fe200000e0612 */
[----:B------:R-:W-:Y:S07]  /*15f0*/  @P1 BRA `(.L_x_96) ;  /* 0xfffffffc00581947 */ /* 0x000fee000383ffff */
.L_x_91:
[----:B------:R-:W-:Y:S05]  /*1600*/  BSYNC.RECONVERGENT B0 ;  /* 0x0000000000007941 */ /* 0x000fea0003800200 */
.L_x_90:
[----:B0-----:R-:W-:-:S05]  /*1610*/  IMAD.IADD R4, R16, 0x1, -R3 ;  /* 0x0000000110047824 */ /* 0x001fca00078e0a03 */
[----:B------:R-:W-:-:S13]  /*1620*/  ISETP.GT.U32.AND P0, PT, R4, -0x4, PT ;  /* 0xfffffffc0400780c */ /* 0x000fda0003f04070 */
[----:B------:R-:W-:Y:S05]  /*1630*/  @P0 BRA `(.L_x_89) ;  /* 0x00000008002c0947 */ /* 0x000fea0003800000 */
[----:B------:R-:W0:Y:S01]  /*1640*/  LDCU.64 UR4, c[0x0][0x388] ;  /* 0x00007100ff0477ac */ /* 0x000e220008000a00 */
[----:B------:R-:W-:Y:S02]  /*1650*/  IMAD.MOV.U32 R4, RZ, RZ, 0x20 ;  /* 0x00000020ff047424 */ /* 0x000fe400078e00ff */
[----:B------:R-:W-:Y:S01]  /*1660*/  IMAD.MOV.U32 R5, RZ, RZ, 0x0 ;  /* 0x00000000ff057424 */ /* 0x000fe200078e00ff */
[----:B------:R-:W1:Y:S01]  /*1670*/  LDCU.64 UR8, c[0x0][0x390] ;  /* 0x00007200ff0877ac */ /* 0x000e620008000a00 */
[C---:B------:R-:W-:Y:S02]  /*1680*/  IMAD.IADD R3, R12.reuse, 0x1, -R3 ;  /* 0x000000010c037824 */ /* 0x040fe400078e0a03 */
[----:B------:R-:W-:-:S03]  /*1690*/  IMAD.WIDE.U32 R4, R12, 0x10, R4 ;  /* 0x000000100c047825 */ /* 0x000fc600078e0004 */
[C---:B0-----:R-:W-:Y:S02]  /*16a0*/  IADD3 R16, P0, PT, R4.reuse, UR4, RZ ;  /* 0x0000000404107c10 */ /* 0x041fe4000ff1e0ff */
[----:B-1----:R-:W-:Y:S02]  /*16b0*/  IADD3 R13, P1, PT, R4, UR8, RZ ;  /* 0x00000008040d7c10 */ /* 0x002fe4000ff3e0ff */
[C---:B------:R-:W-:Y:S02]  /*16c0*/  IADD3.X R17, PT, PT, R5.reuse, UR5, RZ, P0, !PT ;  /* 0x0000000505117c10 */ /* 0x040fe400087fe4ff */
[----:B------:R-:W-:-:S09]  /*16d0*/  IADD3.X R12, PT, PT, R5, UR9, RZ, P1, !PT ;  /* 0x00000009050c7c10 */ /* 0x000fd20008ffe4ff */
.L_x_113:
[----:B------:R-:W2:Y:S01]  /*16e0*/  LDG.E.128 R8, desc[UR6][R16.64+-0x20] ;  /* 0xffffe00610087981 */ /* 0x000ea2000c1e1d00 */
[----:B------:R-:W-:Y:S01]  /*16f0*/  ISETP.NE.AND P0, PT, R6, R7, PT ;  /* 0x000000070600720c */ /* 0x000fe20003f05270 */
[----:B------:R-:W-:Y:S01]  /*1700*/  BSSY.RECONVERGENT B0, `(.L_x_97) ;  /* 0x000000c000007945 */ /* 0x000fe20003800200 */
[----:B0-2---:R-:W-:Y:S02]  /*1710*/  IMAD.MOV.U32 R4, RZ, RZ, R8 ;  /* 0x000000ffff047224 */ /* 0x005fe400078e0008 */
        /* <DEDUP_REMOVED lines=10> */
.L_x_98:
[----:B------:R-:W-:Y:S05]  /*17c0*/  BSYNC.RECONVERGENT B0 ;  /* 0x0000000000007941 */ /* 0x000fea0003800200 */
.L_x_97:
[----:B------:R-:W-:Y:S01]  /*17d0*/  ISETP.NE.AND P0, PT, R4, R5, PT ;  /* 0x000000050400720c */ /* 0x000fe20003f05270 */
[----:B------:R-:W-:Y:S01]  /*17e0*/  BSSY.RECONVERGENT B0, `(.L_x_99) ;  /* 0x000000e000007945 */ /* 0x000fe20003800200 */
[----:B------:R-:W-:Y:S02]  /*17f0*/  IMAD.MOV.U32 R18, RZ, RZ, R13 ;  /* 0x000000ffff127224 */ /* 0x000fe400078e000d */
[----:B------:R-:W-:Y:S02]  /*1800*/  IMAD.MOV.U32 R19, RZ, RZ, R12 ;  /* 0x000000ffff137224 */ /* 0x000fe400078e000c */
[----:B------:R-:W-:Y:S02]  /*1810*/  IMAD.MOV.U32 R6, RZ, RZ, R10 ;  /* 0x000000ffff067224 */ /* 0x000fe400078e000a */
[----:B------:R-:W-:-:S05]  /*1820*/  IMAD.MOV.U32 R7, RZ, RZ, R11 ;  /* 0x000000ffff077224 */ /* 0x000fca00078e000b */
        /* <DEDUP_REMOVED lines=9> */
.L_x_100:
[----:B------:R-:W-:Y:S05]  /*18c0*/  BSYNC.RECONVERGENT B0 ;  /* 0x0000000000007941 */ /* 0x000fea0003800200 */
.L_x_99:
[----:B------:R0:W-:Y:S04]  /*18d0*/  STG.E.128 desc[UR6][R18.64+-0x20], R4 ;  /* 0xffffe00412007986 */ /* 0x0001e8000c101d06 */
[----:B------:R-:W2:Y:S01]  /*18e0*/  LDG.E.128 R8, desc[UR6][R16.64+-0x10] ;  /* 0xfffff00610087981 */ /* 0x000ea2000c1e1d00 */
[----:B------:R-:W-:Y:S01]  /*18f0*/  ISETP.NE.AND P0, PT, R6, R7, PT ;  /* 0x000000070600720c */ /* 0x000fe20003f05270 */
[----:B------:R-:W-:Y:S01]  /*1900*/  BSSY.RECONVERGENT B0, `(.L_x_101) ;  /* 0x000000c000007945 */ /* 0x000fe20003800200 */
[----:B--2---:R-:W-:Y:S02]  /*1910*/  IMAD.MOV.U32 R12, RZ, RZ, R8 ;  /* 0x000000ffff0c7224 */ /* 0x004fe400078e0008 */
[----:B------:R-:W-:-:S09]  /*1920*/  IMAD.MOV.U32 R13, RZ, RZ, R9 ;  /* 0x000000ffff0d7224 */ /* 0x000fd200078e0009 */
[----:B0-----:R-:W-:Y:S05]  /*1930*/  @!P0 BRA `(.L_x_102) ;  /* 0x0000000000208947 */ /* 0x001fea0003800000 */
        /* <DEDUP_REMOVED lines=8> */
.L_x_102:
[----:B------:R-:W-:Y:S05]  /*19c0*/  BSYNC.RECONVERGENT B0 ;  /* 0x0000000000007941 */ /* 0x000fea0003800200 */
.L_x_101:
        /* <DEDUP_REMOVED lines=13> */
.L_x_104:
[----:B------:R-:W-:Y:S05]  /*1aa0*/  BSYNC.RECONVERGENT B0 ;  /* 0x0000000000007941 */ /* 0x000fea0003800200 */
.L_x_103:
        /* <DEDUP_REMOVED lines=15> */
.L_x_106:
[----:B------:R-:W-:Y:S05]  /*1ba0*/  BSYNC.RECONVERGENT B0 ;  /* 0x0000000000007941 */ /* 0x000fea0003800200 */
.L_x_105:
        /* <DEDUP_REMOVED lines=13> */
.L_x_108:
[----:B------:R-:W-:Y:S05]  /*1c80*/  BSYNC.RECONVERGENT B0 ;  /* 0x0000000000007941 */ /* 0x000fea0003800200 */
.L_x_107:
[----:B------:R0:W-:Y:S04]  /*1c90*/  STG.E.128 desc[UR6][R18.64], R8 ;  /* 0x0000000812007986 */ /* 0x0001e8000c101d06 */
[----:B------:R-:W2:Y:S01]  /*1ca0*/  LDG.E.128 R12, desc[UR6][R16.64+0x10] ;  /* 0x00001006100c7981 */ /* 0x000ea2000c1e1d00 */
[----:B------:R-:W-:Y:S01]  /*1cb0*/  ISETP.NE.AND P0, PT, R10, R11, PT ;  /* 0x0000000b0a00720c */ /* 0x000fe20003f05270 */
[----:B------:R-:W-:Y:S01]  /*1cc0*/  VIADD R3, R3, 0x4 ;  /* 0x0000000403037836 */ /* 0x000fe20000000000 */
[----:B------:R-:W-:Y:S04]  /*1cd0*/  BSSY.RECONVERGENT B0, `(.L_x_109) ;  /* 0x000000d000007945 */ /* 0x000fe80003800200 */
[----:B------:R-:W-:Y:S01]  /*1ce0*/  ISETP.NE.AND P1, PT, R3, RZ, PT ;  /* 0x000000ff0300720c */ /* 0x000fe20003f25270 */
[----:B--2---:R-:W-:-:S02]  /*1cf0*/  IMAD.MOV.U32 R4, RZ, RZ, R12 ;  /* 0x000000ffff047224 */ /* 0x004fc400078e000c */
[----:B------:R-:W-:-:S04]  /*1d00*/  IMAD.MOV.U32 R5, RZ, RZ, R13 ;  /* 0x000000ffff057224 */ /* 0x000fc800078e000d */
[----:B0-----:R-:W-:Y:S06]  /*1d10*/  @!P0 BRA `(.L_x_110) ;  /* 0x0000000000208947 */ /* 0x001fec0003800000 */
        /* <DEDUP_REMOVED lines=8> */
.L_x_110:
[----:B------:R-:W-:Y:S05]  /*1da0*/  BSYNC.RECONVERGENT B0 ;  /* 0x0000000000007941 */ /* 0x000fea0003800200 */
.L_x_109:
        /* <DEDUP_REMOVED lines=13> */
.L_x_112:
[----:B------:R-:W-:Y:S05]  /*1e80*/  BSYNC.RECONVERGENT B0 ;  /* 0x0000000000007941 */ /* 0x000fea0003800200 */
.L_x_111:
[----:B------:R0:W-:Y:S01]  /*1e90*/  STG.E.128 desc[UR6][R18.64+0x10], R4 ;  /* 0x0000100412007986 */ /* 0x0001e2000c101d06 */
[----:B------:R-:W-:Y:S02]  /*1ea0*/  IADD3 R16, P0, PT, R16, 0x40, RZ ;  /* 0x0000004010107810 */ /* 0x000fe40007f1e0ff */
[----:B------:R-:W-:-:S03]  /*1eb0*/  IADD3 R13, P2, PT, R18, 0x40, RZ ;  /* 0x00000040120d7810 */ /* 0x000fc60007f5e0ff */
[----:B------:R-:W-:Y:S02]  /*1ec0*/  IMAD.X R17, RZ, RZ, R17, P0 ;  /* 0x000000ffff117224 */ /* 0x000fe400000e0611 */
[----:B------:R-:W-:Y:S01]  /*1ed0*/  IMAD.X R12, RZ, RZ, R19, P2 ;  /* 0x000000ffff0c7224 */ /* 0x000fe200010e0613 */
[----:B------:R-:W-:Y:S07]  /*1ee0*/  @P1 BRA `(.L_x_113) ;  /* 0xfffffff400fc1947 */ /* 0x000fee000383ffff */
.L_x_89:
[----:B------:R-:W-:Y:S05]  /*1ef0*/  BSYNC.RECONVERGENT B1 ;  /* 0x0000000000017941 */ /* 0x000fea0003800200 */
.L_x_88:
[----:B------:R-:W-:-:S13]  /*1f00*/  ISETP.NE.AND P0, PT, R0, 0x1f, PT ;  /* 0x0000001f0000780c */ /* 0x000fda0003f05270 */
[----:B------:R-:W-:Y:S05]  /*1f10*/  @P0 EXIT ;  /* 0x000000000000094d */ /* 0x000fea0003800000 */
[----:B------:R-:W1:Y:S02]  /*1f20*/  LDCU UR4, c[0x0][0x380] ;  /* 0x00007000ff0477ac */ /* 0x000e640008000800 */
[----:B-1----:R-:W-:-:S06]  /*1f30*/  ULOP3.LUT UR4, UR4, 0x1f, URZ, 0xc0, !UPT ;  /* 0x0000001f04047892 */ /* 0x002fcc000f8ec0ff */
        /* <DEDUP_REMOVED lines=8> */
.L_x_116:
[C---:B------:R-:W-:Y:S01]  /*1fc0*/  IMAD.SHL.U32 R8, R2.reuse, 0x8, RZ ;  /* 0x0000000802087824 */ /* 0x040fe200078e00ff */
[----:B------:R-:W-:-:S04]  /*1fd0*/  SHF.L.U64.HI R9, R2, 0x3, R3 ;  /* 0x0000000302097819 */ /* 0x000fc80000010203 */
[----:B01----:R-:W-:-:S04]  /*1fe0*/  IADD3 R4, P0, PT, R8, UR8, RZ ;  /* 0x0000000808047c10 */ /* 0x003fc8000ff1e0ff */
[----:B------:R-:W-:-:S05]  /*1ff0*/  IADD3.X R5, PT, PT, R9, UR9, RZ, P0, !PT ;  /* 0x0000000909057c10 */ /* 0x000fca00087fe4ff */
[----:B------:R-:W3:Y:S04]  /*2000*/  LDG.E R0, desc[UR6][R4.64] ;  /* 0x0000000604007981 */ /* 0x000ee8000c1e1900 */
[----:B------:R-:W4:Y:S01]  /*2010*/  LDG.E R13, desc[UR6][R4.64+0x4] ;  /* 0x00000406040d7981 */ /* 0x000f22000c1e1900 */
[----:B------:R-:W-:Y:S01]  /*2020*/  ISETP.NE.AND P0, PT, R6, R7, PT ;  /* 0x000000070600720c */ /* 0x000fe20003f05270 */
[----:B------:R-:W-:Y:S01]  /*2030*/  BSSY.RECONVERGENT B0, `(.L_x_114) ;  /* 0x0000010000007945 */ /* 0x000fe20003800200 */
[----:B--2---:R-:W-:Y:S01]  /*2040*/  IADD3 R8, P1, PT, R8, UR10, RZ ;  /* 0x0000000a08087c10 */ /* 0x004fe2000ff3e0ff */
[----:B------:R-:W-:Y:S02]  /*2050*/  IMAD.MOV.U32 R15, RZ, RZ, R7 ;  /* 0x000000ffff0f7224 */ /* 0x000fe400078e0007 */
[----:B------:R-:W-:Y:S01]  /*2060*/  IMAD.MOV.U32 R10, RZ, RZ, R6 ;  /* 0x000000ffff0a7224 */ /* 0x000fe200078e0006 */
[----:B------:R-:W-:Y:S01]  /*2070*/  IADD3.X R9, PT, PT, R9, UR11, RZ, P1, !PT ;  /* 0x0000000b09097c10 */ /* 0x000fe20008ffe4ff */
[----:B---3--:R-:W-:-:S02]  /*2080*/  IMAD.MOV.U32 R6, RZ, RZ, R0 ;  /* 0x000000ffff067224 */ /* 0x008fc400078e0000 */
[----:B----4-:R-:W-:-:S04]  /*2090*/  IMAD.MOV.U32 R7, RZ, RZ, R13 ;  /* 0x000000ffff077224 */ /* 0x010fc800078e000d */
        /* <DEDUP_REMOVED lines=9> */
.L_x_115:
[----:B------:R-:W-:Y:S05]  /*2130*/  BSYNC.RECONVERGENT B0 ;  /* 0x0000000000007941 */ /* 0x000fea0003800200 */
.L_x_114:
[----:B------:R-:W-:Y:S01]  /*2140*/  VIADD R2, R2, 0x1 ;  /* 0x0000000102027836 */ /* 0x000fe20000000000 */
[----:B------:R3:W-:Y:S04]  /*2150*/  STG.E desc[UR6][R8.64], R6 ;  /* 0x0000000608007986 */ /* 0x0007e8000c101906 */
[----:B------:R3:W-:Y:S01]  /*2160*/  STG.E desc[UR6][R8.64+0x4], R7 ;  /* 0x0000040708007986 */ /* 0x0007e2000c101906 */
[----:B------:R-:W-:-:S04]  /*2170*/  ISETP.GT.U32.AND P0, PT, R11, R2, PT ;  /* 0x000000020b00720c */ /* 0x000fc80003f04070 */
[----:B------:R-:W-:-:S13]  /*2180*/  ISETP.GT.U32.AND.EX P0, PT, R12, RZ, PT, P0 ;  /* 0x000000ff0c00720c */ /* 0x000fda0003f04100 */
[----:B---3--:R-:W-:Y:S05]  /*2190*/  @P0 BRA `(.L_x_116) ;  /* 0xfffffffc00880947 */ /* 0x008fea000383ffff */
[----:B------:R-:W-:Y:S05]  /*21a0*/  EXIT ;  /* 0x000000000000794d */ /* 0x000fea0003800000 */
.L_x_117:
        /* <DEDUP_REMOVED lines=13> */
.L_x_190:


//--------------------- .text._ZN8scan_gpu20scan_gpu_single_warpI18DebugRangeConcatOpLj4EEEvmPKNT_4DataEPS3_ --------------------------
	.section	.text._ZN8scan_gpu20scan_gpu_single_warpI18DebugRangeConcatOpLj4EEEvmPKNT_4DataEPS3_,"ax",@progbits
	.align	128
        .global         _ZN8scan_gpu20scan_gpu_single_warpI18DebugRangeConcatOpLj4EEEvmPKNT_4DataEPS3_
        .type           _ZN8scan_gpu20scan_gpu_single_warpI18DebugRangeConcatOpLj4EEEvmPKNT_4DataEPS3_,@function
        .size           _ZN8scan_gpu20scan_gpu_single_warpI18DebugRangeConcatOpLj4EEEvmPKNT_4DataEPS3_,(.L_x_191 - _ZN8scan_gpu20scan_gpu_single_warpI18DebugRangeConcatOpLj4EEEvmPKNT_4DataEPS3_)
        .other          _ZN8scan_gpu20scan_gpu_single_warpI18DebugRangeConcatOpLj4EEEvmPKNT_4DataEPS3_,@"STO_CUDA_ENTRY STV_DEFAULT"
_ZN8scan_gpu20scan_gpu_single_warpI18DebugRangeConcatOpLj4EEEvmPKNT_4DataEPS3_:
.text._ZN8scan_gpu20scan_gpu_single_warpI18DebugRangeConcatOpLj4EEEvmPKNT_4DataEPS3_:
[----:B------:R-:W-:Y:S01]  /*0000*/  LDC R1, c[0x0][0x37c] ;  /* 0x0000df00ff017b82 */ /* 0x000fe20000000800 */
[----:B------:R-:W0:Y:S01]  /*0010*/  S2R R3, SR_TID.X ;  /* 0x0000000000037919 */ /* 0x000e220000002100 */
[----:B------:R-:W1:Y:S01]  /*0020*/  LDCU.64 UR4, c[0x0][0x380] ;  /* 0x00007000ff0477ac */ /* 0x000e620008000a00 */
[----:B------:R-:W-:Y:S01]  /*0030*/  BSSY.RECONVERGENT B1, `(.L_x_118) ;  /* 0x00000cb000017945 */ /* 0x000fe20003800200 */
[----:B------:R-:W-:Y:S01]  /*0040*/  IMAD.MOV.U32 R13, RZ, RZ, RZ ;  /* 0x000000ffff0d7224 */ /* 0x000fe200078e00ff */
[----:B------:R-:W2:Y:S01]  /*0050*/  LDCU.64 UR6, c[0x0][0x358] ;  /* 0x00006b00ff0677ac */ /* 0x000ea20008000a00 */
[----:B------:R-:W-:Y:S01]  /*0060*/  IMAD.MOV.U32 R14, RZ, RZ, RZ ;  /* 0x000000ffff0e7224 */ /* 0x000fe200078e00ff */
[----:B-1----:R-:W-:-:S06]  /*0070*/  USHF.R.U64 UR4, UR4, 0x5, UR5 ;  /* 0x0000000504047899 */ /* 0x002fcc0008001205 */
[C---:B0-----:R-:W-:Y:S01]  /*0080*/  IMAD R4, R3.reuse, UR4, RZ ;  /* 0x0000000403047c24 */ /* 0x041fe2000f8e02ff */
[----:B------:R-:W-:-:S03]  /*0090*/  LOP3.LUT R3, R3, 0x1f, RZ, 0xc0, !PT ;  /* 0x0000001f03037812 */ /* 0x000fc600078ec0ff */
[----:B------:R-:W-:Y:S01]  /*00a0*/  VIADD R2, R4, UR4 ;  /* 0x0000000404027c36 */ /* 0x000fe20008000000 */
[----:B------:R-:W-:-:S04]  /*00b0*/  SHF.R.U32.HI R21, RZ, 0x2, R4 ;  /* 0x00000002ff157819 */ /* 0x000fc80000011604 */
[----:B------:R-:W-:-:S04]  /*00c0*/  SHF.R.U32.HI R0, RZ, 0x2, R2 ;  /* 0x00000002ff007819 */ /* 0x000fc80000011602 */
[----:B------:R-:W-:-:S13]  /*00d0*/  ISETP.GT.U32.AND P0, PT, R0, R21, PT ;  /* 0x000000150000720c */ /* 0x000fda0003f04070 */
[----:B--2---:R-:W-:Y:S05]  /*00e0*/  @!P0 BRA `(.L_x_119) ;  /* 0x0000000800fc8947 */ /* 0x004fea0003800000 */
[----:B------:R-:W-:Y:S01]  /*00f0*/  VIADD R5, R21, 0x1 ;  /* 0x0000000115057836 */ /* 0x000fe20000000000 */
[----:B------:R-:W-:Y:S01]  /*0100*/  BSSY.RECONVERGENT B0, `(.L_x_120) ;  /* 0x0000084000007945 */ /* 0x000fe20003800200 */
[C-C-:B------:R-:W-:Y:S02]  /*0110*/  IMAD.IADD R19, R0.reuse, 0x1, -R21.reuse ;  /* 0x0000000100137824 */ /* 0x140fe400078e0a15 */
[----:B------:R-:W-:Y:S01]  /*0120*/  IMAD.MOV.U32 R14, RZ, RZ, RZ ;  /* 0x000000ffff0e7224 */ /* 0x000fe200078e00ff */
[----:B------:R-:W-:Y:S01]  /*0130*/  ISETP.NE.AND P0, PT, R0, R5, PT ;  /* 0x000000050000720c */ /* 0x000fe20003f05270 */
[----:B------:R-:W-:Y:S02]  /*0140*/  IMAD.MOV.U32 R18, RZ, RZ, R21 ;  /* 0x000000ffff127224 */ /* 0x000fe400078e0015 */
[----:B------:R-:W-:-:S10]  /*0150*/  IMAD.MOV.U32 R13, RZ, RZ, RZ ;  /* 0x000000ffff0d7224 */ /* 0x000fd400078e00ff */
[----:B------:R-:W-:Y:S05]  /*0160*/  @!P0 BRA `(.L_x_121) ;  /* 0x0000000400f48947 */ /* 0x000fea0003800000 */
[----:B------:R-:W0:Y:S01]  /*0170*/  LDCU.64 UR4, c[0x0][0x388] ;  /* 0x00007100ff0477ac */ /* 0x000e220008000a00 */
[----:B------:R-:W-:Y:S01]  /*0180*/  IMAD.SHL.U32 R5, R4, 0x8, RZ ;  /* 0x0000000804057824 */ /* 0x000fe200078e00ff */
[----:B------:R-:W-:Y:S01]  /*0190*/  SHF.R.U32.HI R4, RZ, 0x1d, R4 ;  /* 0x0000001dff047819 */ /* 0x000fe20000011604 */
[----:B------:R-:W-:Y:S01]  /*01a0*/  IMAD.MOV.U32 R14, RZ, RZ, RZ ;  /* 0x000000ffff0e7224 */ /* 0x000fe200078e00ff */
[----:B------:R-:W-:Y:S01]  /*01b0*/  LOP3.LUT R20, R19, 0x3ffffffe, RZ, 0xc0, !PT ;  /* 0x3ffffffe13147812 */ /* 0x000fe200078ec0ff */
[----:B------:R-:W-:Y:S01]  /*01c0*/  IMAD.MOV.U32 R18, RZ, RZ, R21 ;  /* 0x000000ffff127224 */ /* 0x000fe200078e0015 */
[----:B------:R-:W-:Y:S02]  /*01d0*/  LOP3.LUT R5, R5, 0xffffffe0, RZ, 0xc0, !PT ;  /* 0xffffffe005057812 */ /* 0x000fe400078ec0ff */
[----:B------:R-:W-:Y:S01]  /*01e0*/  LOP3.LUT R4, R4, 0x7, RZ, 0xc0, !PT ;  /* 0x0000000704047812 */ /* 0x000fe200078ec0ff */
[----:B------:R-:W-:Y:S01]  /*01f0*/  IMAD.MOV R20, RZ, RZ, -R20 ;  /* 0x000000ffff147224 */ /* 0x000fe200078e0a14 */
[----:B0-----:R-:W-:-:S04]  /*0200*/  IADD3 R16, P0, PT, R5, UR4, RZ ;  /* 0x0000000405107c10 */ /* 0x001fc8000ff1e0ff */
[----:B------:R-:W-:-:S04]  /*0210*/  IADD3 R16, P1, PT, R16, 0x20, RZ ;  /* 0x0000002010107810 */ /* 0x000fc80007f3e0ff */
[----:B------:R-:W-:-:S09]  /*0220*/  IADD3.X R17, PT, PT, RZ, UR5, R4, P1, P0 ;  /* 0x00000005ff117c10 */ /* 0x000fd20008fe0404 */
.L_x_138:
[----:B------:R-:W2:Y:S01]  /*0230*/  LDG.E.ENL2.256 R4, R8, desc[UR6][R16.64+-0x20] ;  /* 0xffffff061008797e */ /* 0x000ea20008121904 */
[----:B------:R-:W-:Y:S01]  /*0240*/  ISETP.NE.AND P0, PT, R14, R13, PT ;  /* 0x0000000d0e00720c */ /* 0x000fe20003f05270 */
[----:B------:R-:W-:Y:S01]  /*0250*/  BSSY.RECONVERGENT B2, `(.L_x_122) ;  /* 0x000000b000027945 */ /* 0x000fe20003800200 */
[----:B--2---:R-:W-:-:S11]  /*0260*/  IMAD.MOV.U32 R15, RZ, RZ, R9 ;  /* 0x000000ffff0f7224 */ /* 0x004fd600078e0009 */
        /* <DEDUP_REMOVED lines=9> */
.L_x_123:
[----:B------:R-:W-:Y:S05]  /*0300*/  BSYNC.RECONVERGENT B2 ;  /* 0x0000000000027941 */ /* 0x000fea0003800200 */
.L_x_122:
        /* <DEDUP_REMOVED lines=13> */
.L_x_125:
[----:B------:R-:W-:Y:S05]  /*03e0*/  BSYNC.RECONVERGENT B2 ;  /* 0x0000000000027941 */ /* 0x000fea0003800200 */
.L_x_124:
[----:B------:R0:W5:Y:S01]  /*03f0*/  LDG.E.ENL2.256 R12, R8, desc[UR6][R16.64] ;  /* 0xfe0000061008797e */ /* 0x000162000812190c */
[----:B------:R-:W-:Y:S01]  /*0400*/  ISETP.NE.AND P0, PT, R22, R23, PT ;  /* 0x000000171600720c */ /* 0x000fe20003f05270 */
[----:B------:R-:W-:Y:S01]  /*0410*/  BSSY.RECONVERGENT B2, `(.L_x_126) ;  /* 0x000000b000027945 */ /* 0x000fe20003800200 */
[----:B------:R-:W-:-:S11]  /*0420*/  IMAD.MOV.U32 R25, RZ, RZ, R5 ;  /* 0x000000ffff197224 */ /* 0x000fd600078e0005 */
        /* <DEDUP_REMOVED lines=9> */
.L_x_127:
[----:B------:R-:W-:Y:S05]  /*04c0*/  BSYNC.RECONVERGENT B2 ;  /* 0x0000000000027941 */ /* 0x000fea0003800200 */
.L_x_126:
        /* <DEDUP_REMOVED lines=12> */
.L_x_129:
[----:B------:R-:W-:Y:S05]  /*0590*/  BSYNC.RECONVERGENT B2 ;  /* 0x0000000000027941 */ /* 0x000fea0003800200 */
.L_x_128:
[----:B------:R-:W-:Y:S01]  /*05a0*/  ISETP.NE.AND P0, PT, R6, R5, PT ;  /* 0x000000050600720c */ /* 0x000fe20003f05270 */
[----:B------:R-:W-:Y:S01]  /*05b0*/  BSSY.RECONVERGENT B2, `(.L_x_130) ;  /* 0x000000b000027945 */ /* 0x000fe20003800200 */
[----:B-----5:R-:W-:-:S11]  /*05c0*/  IMAD.MOV.U32 R7, RZ, RZ, R9 ;  /* 0x000000ffff077224 */ /* 0x020fd600078e0009 */
        /* <DEDUP_REMOVED lines=9> */
.L_x_131:
[----:B------:R-:W-:Y:S05]  /*0660*/  BSYNC.RECONVERGENT B2 ;  /* 0x0000000000027941 */ /* 0x000fea0003800200 */
.L_x_130:
        /* <DEDUP_REMOVED lines=13> */
.L_x_133:
[----:B------:R-:W-:Y:S05]  /*0740*/  BSYNC.RECONVERGENT B2 ;  /* 0x0000000000027941 */ /* 0x000fea0003800200 */
.L_x_132:
        /* <DEDUP_REMOVED lines=13> */
.L_x_135:
[----:B------:R-:W-:Y:S05]  /*0820*/  BSYNC.RECONVERGENT B2 ;  /* 0x0000000000027941 */ /* 0x000fea0003800200 */
.L_x_134:
        /* <DEDUP_REMOVED lines=12> */
.L_x_137:
[----:B------:R-:W-:Y:S05]  /*08f0*/  BSYNC.RECONVERGENT B2 ;  /* 0x0000000000027941 */ /* 0x000fea0003800200 */
.L_x_136:
[----:B------:R-:W-:Y:S01]  /*0900*/  IADD3 R16, P0, PT, R16, 0x40, RZ ;  /* 0x0000004010107810 */ /* 0x000fe20007f1e0ff */
[----:B------:R-:W-:-:S04]  /*0910*/  VIADD R18, R18, 0x2 ;  /* 0x0000000212127836 */ /* 0x000fc80000000000 */
[----:B------:R-:W-:Y:S01]  /*0920*/  IMAD.X R17, RZ, RZ, R17, P0 ;  /* 0x000000ffff117224 */ /* 0x000fe200000e0611 */
[----:B------:R-:W-:Y:S07]  /*0930*/  @P1 BRA `(.L_x_138) ;  /* 0xfffffff8003c1947 */ /* 0x000fee000383ffff */
.L_x_121:
[----:B------:R-:W-:Y:S05]  /*0940*/  BSYNC.RECONVERGENT B0 ;  /* 0x0000000000007941 */ /* 0x000fea0003800200 */
.L_x_120:
[----:B------:R-:W-:-:S04]  /*0950*/  LOP3.LUT R19, R19, 0x1, RZ, 0xc0, !PT ;  /* 0x0000000113137812 */ /* 0x000fc800078ec0ff */
[----:B------:R-:W-:-:S13]  /*0960*/  ISETP.NE.U32.AND P0, PT, R19, 0x1, PT ;  /* 0x000000011300780c */ /* 0x000fda0003f05070 */
[----:B------:R-:W-:Y:S05]  /*0970*/  @P0 BRA `(.L_x_119) ;  /* 0x0000000000d80947 */ /* 0x000fea0003800000 */
[----:B------:R-:W0:Y:S02]  /*0980*/  LDC.64 R4, c[0x0][0x388] ;  /* 0x0000e200ff047b82 */ /* 0x000e240000000a00 */
[----:B0-----:R-:W-:-:S06]  /*0990*/  IMAD.WIDE.U32 R4, R18, 0x20, R4 ;  /* 0x0000002012047825 */ /* 0x001fcc00078e0004 */
        /* <DEDUP_REMOVED lines=13> */
.L_x_140:
[----:B------:R-:W-:Y:S05]  /*0a70*/  BSYNC.RECONVERGENT B0 ;  /* 0x0000000000007941 */ /* 0x000fea0003800200 */
.L_x_139:
        /* <DEDUP_REMOVED lines=12> */
.L_x_142:
[----:B------:R-:W-:Y:S05]  /*0b40*/  BSYNC.RECONVERGENT B0 ;  /* 0x0000000000007941 */ /* 0x000fea0003800200 */
.L_x_141:
        /* <DEDUP_REMOVED lines=12> */
.L_x_144:
[----:B------:R-:W-:Y:S05]  /*0c10*/  BSYNC.RECONVERGENT B0 ;  /* 0x0000000000007941 */ /* 0x000fea0003800200 */
.L_x_143:
[----:B------:R-:W-:Y:S01]  /*0c20*/  ISETP.NE.AND P0, PT, R8, R7, PT ;  /* 0x000000070800720c */ /* 0x000fe20003f05270 */
[----:B------:R-:W-:Y:S02]  /*0c30*/  IMAD.MOV.U32 R13, RZ, RZ, R11 ;  /* 0x000000ffff0d7224 */ /* 0x000fe400078e000b */
[----:B------:R-:W-:-:S10]  /*0c40*/  IMAD.MOV.U32 R14, RZ, RZ, R10 ;  /* 0x000000ffff0e7224 */ /* 0x000fd400078e000a */
        /* <DEDUP_REMOVED lines=9> */
.L_x_119:
[----:B------:R-:W-:Y:S05]  /*0ce0*/  BSYNC.RECONVERGENT B1 ;  /* 0x0000000000017941 */ /* 0x000fea0003800200 */
.L_x_118:
        /* <DEDUP_REMOVED lines=19> */
.L_x_146:
[----:B------:R-:W-:Y:S05]  /*0e20*/  BSYNC.RECONVERGENT B0 ;  /* 0x0000000000007941 */ /* 0x000fea0003800200 */
.L_x_145:
        /* <DEDUP_REMOVED lines=17> */
.L_x_148:
[----:B------:R-:W-:Y:S05]  /*0f40*/  BSYNC.RECONVERGENT B0 ;  /* 0x0000000000007941 */ /* 0x000fea0003800200 */
.L_x_147:
        /* <DEDUP_REMOVED lines=17> */
.L_x_150:
[----:B------:R-:W-:Y:S05]  /*1060*/  BSYNC.RECONVERGENT B0 ;  /* 0x0000000000007941 */ /* 0x000fea0003800200 */
.L_x_149:
        /* <DEDUP_REMOVED lines=17> */
.L_x_152:
[----:B------:R-:W-:Y:S05]  /*1180*/  BSYNC.RECONVERGENT B0 ;  /* 0x0000000000007941 */ /* 0x000fea0003800200 */
.L_x_151:
        /* <DEDUP_REMOVED lines=17> */
.L_x_154:
[----:B------:R-:W-:Y:S05]  /*12a0*/  BSYNC.RECONVERGENT B0 ;  /* 0x0000000000007941 */ /* 0x000fea0003800200 */
.L_x_153:
[----:B------:R-:W0:Y:S01]  /*12b0*/  SHFL.UP PT, R5, R5, 0x1, RZ ;  /* 0x0420000005057989 */ /* 0x000e2200000e00ff */
[----:B------:R-:W-:Y:S01]  /*12c0*/  ISETP.GT.U32.AND P0, PT, R0, R21, PT ;  /* 0x000000150000720c */ /* 0x000fe20003f04070 */
[----:B------:R-:W-:Y:S02]  /*12d0*/  BSSY.RECONVERGENT B1, `(.L_x_155) ;  /* 0x00000d4000017945 */ /* 0x000fe40003800200 */
[----:B------:R-:W1:Y:S01]  /*12e0*/  SHFL.UP PT, R4, R4, 0x1, RZ ;  /* 0x0420000004047989 */ /* 0x000e6200000e00ff */
[----:B0-----:R-:W-:Y:S02]  /*12f0*/  SEL R15, R5, RZ, P1 ;  /* 0x000000ff050f7207 */ /* 0x001fe40000800000 */
[----:B-1----:R-:W-:-:S07]  /*1300*/  SEL R14, R4, RZ, P1 ;  /* 0x000000ff040e7207 */ /* 0x002fce0000800000 */
[----:B------:R-:W-:Y:S05]  /*1310*/  @!P0 BRA `(.L_x_156) ;  /* 0x0000000c003c8947 */ /* 0x000fea0003800000 */
[----:B------:R-:W-:Y:S01]  /*1320*/  IMAD.IADD R4, R0, 0x1, -R21 ;  /* 0x0000000100047824 */ /* 0x000fe200078e0a15 */
[----:B------:R-:W-:Y:S01]  /*1330*/  BSSY.RECONVERGENT B0, `(.L_x_157) ;  /* 0x0000044000007945 */ /* 0x000fe20003800200 */
[----:B------:R-:W-:-:S03]  /*1340*/  VIADD R23, R21, 0x1 ;  /* 0x0000000115177836 */ /* 0x000fc60000000000 */
[----:B------:R-:W-:-:S04]  /*1350*/  LOP3.LUT R4, R4, 0x1, RZ, 0xc0, !PT ;  /* 0x0000000104047812 */ /* 0x000fc800078ec0ff */
[----:B------:R-:W-:-:S13]  /*1360*/  ISETP.NE.U32.AND P0, PT, R4, 0x1, PT ;  /* 0x000000010400780c */ /* 0x000fda0003f05070 */
[----:B------:R-:W-:Y:S05]  /*1370*/  @P0 BRA `(.L_x_158) ;  /* 0x0000000000fc0947 */ /* 0x000fea0003800000 */
[----:B------:R-:W0:Y:S08]  /*1380*/  LDC.64 R4, c[0x0][0x388] ;  /* 0x0000e200ff047b82 */ /* 0x000e300000000a00 */
[----:B------:R-:W1:Y:S01]  /*1390*/  LDC.64 R24, c[0x0][0x390] ;  /* 0x0000e400ff187b82 */ /* 0x000e620000000a00 */
[----:B0-----:R-:W-:-:S06]  /*13a0*/  IMAD.WIDE.U32 R4, R21, 0x20, R4 ;  /* 0x0000002015047825 */ /* 0x001fcc00078e0004 */
[----:B------:R-:W2:Y:S01]  /*13b0*/  LDG.E.ENL2.256 R8, R4, desc[UR6][R4.64] ;  /* 0xfe0000060404797e */ /* 0x000ea20008121908 */
[----:B------:R-:W-:Y:S01]  /*13c0*/  ISETP.NE.AND P0, PT, R14, R15, PT ;  /* 0x0000000f0e00720c */ /* 0x000fe20003f05270 */
[----:B------:R-:W-:Y:S01]  /*13d0*/  BSSY.RECONVERGENT B2, `(.L_x_159) ;  /* 0x000000c000027945 */ /* 0x000fe20003800200 */
[----:B--2---:R-:W-:Y:S02]  /*13e0*/  IMAD.MOV.U32 R16, RZ, RZ, R4 ;  /* 0x000000ffff107224 */ /* 0x004fe400078e0004 */
[----:B------:R-:W-:-:S09]  /*13f0*/  IMAD.MOV.U32 R17, RZ, RZ, R5 ;  /* 0x000000ffff117224 */ /* 0x000fd200078e0005 */
[----:B-1----:R-:W-:Y:S05]  /*1400*/  @!P0 BRA `(.L_x_160) ;  /* 0x0000000000208947 */ /* 0x002fea0003800000 */
        /* <DEDUP_REMOVED lines=8> */
.L_x_160:
[----:B------:R-:W-:Y:S05]  /*1490*/  BSYNC.RECONVERGENT B2 ;  /* 0x0000000000027941 */ /* 0x000fea0003800200 */
.L_x_159:
        /* <DEDUP_REMOVED lines=13> */
.L_x_162:
[----:B------:R-:W-:Y:S05]  /*1570*/  BSYNC.RECONVERGENT B2 ;  /* 0x0000000000027941 */ /* 0x000fea0003800200 */
.L_x_161:
        /* <DEDUP_REMOVED lines=13> */
.L_x_164:
[----:B------:R-:W-:Y:S05]  /*1650*/  BSYNC.RECONVERGENT B2 ;  /* 0x0000000000027941 */ /* 0x000fea0003800200 */
.L_x_163:
[----:B------:R-:W-:Y:S01]  /*1660*/  ISETP.NE.AND P0, PT, R12, R13, PT ;  /* 0x0000000d0c00720c */ /* 0x000fe20003f05270 */
[----:B------:R-:W-:Y:S01]  /*1670*/  BSSY.RECONVERGENT B2, `(.L_x_165) ;  /* 0x000000d000027945 */ /* 0x000fe20003800200 */
[----:B------:R-:W-:-:S04]  /*1680*/  IMAD.WIDE.U32 R4, R21, 0x20, R24 ;  /* 0x0000002015047825 */ /* 0x000fc800078e0018 */
        /* <DEDUP_REMOVED lines=11> */
.L_x_166:
[----:B------:R-:W-:Y:S05]  /*1740*/  BSYNC.RECONVERGENT B2 ;  /* 0x0000000000027941 */ /* 0x000fea0003800200 */
.L_x_165:
[----:B------:R0:W-:Y:S01]  /*1750*/  STG.E.ENL2.256 desc[UR6][R4.64], R16, R12 ;  /* 0xf8000010040c797f */ /* 0x0001e2000f121806 */
[----:B------:R-:W-:-:S07]  /*1760*/  IMAD.MOV.U32 R21, RZ, RZ, R23 ;  /* 0x000000ffff157224 */ /* 0x000fce00078e0017 */
.L_x_158:
[----:B------:R-:W-:Y:S05]  /*1770*/  BSYNC.RECONVERGENT B0 ;  /* 0x0000000000007941 */ /* 0x000fea0003800200 */
.L_x_157:
[----:B------:R-:W-:-:S13]  /*1780*/  ISETP.NE.AND P0, PT, R0, R23, PT ;  /* 0x000000170000720c */ /* 0x000fda0003f05270 */
[----:B------:R-:W-:Y:S05]  /*1790*/  @!P0 BRA `(.L_x_156) ;  /* 0x00000008001c8947 */ /* 0x000fea0003800000 */
[----:B------:R-:W1:Y:S01]  /*17a0*/  LDCU.64 UR4, c[0x0][0x390] ;  /* 0x00007200ff0477ac */ /* 0x000e620008000a00 */
[----:B0-----:R-:W-:Y:S02]  /*17b0*/  IMAD.MOV.U32 R4, RZ, RZ, 0x20 ;  /* 0x00000020ff047424 */ /* 0x001fe400078e00ff */
[----:B------:R-:W-:Y:S01]  /*17c0*/  IMAD.MOV.U32 R5, RZ, RZ, 0x0 ;  /* 0x00000000ff057424 */ /* 0x000fe200078e00ff */
[----:B------:R-:W0:Y:S01]  /*17d0*/  LDCU.64 UR8, c[0x0][0x388] ;  /* 0x00007100ff0877ac */ /* 0x000e220008000a00 */
[C---:B------:R-:W-:Y:S02]  /*17e0*/  IMAD.IADD R0, R21.reuse, 0x1, -R0 ;  /* 0x0000000115007824 */ /* 0x040fe400078e0a00 */
[----:B------:R-:W-:-:S03]  /*17f0*/  IMAD.WIDE.U32 R4, R21, 0x20, R4 ;  /* 0x0000002015047825 */ /* 0x000fc600078e0004 */
[C---:B-1----:R-:W-:Y:S02]  /*1800*/  IADD3 R16, P0, PT, R4.reuse, UR4, RZ ;  /* 0x0000000404107c10 */ /* 0x042fe4000ff1e0ff */
[----:B0-----:R-:W-:Y:S02]  /*1810*/  IADD3 R24, P1, PT, R4, UR8, RZ ;  /* 0x0000000804187c10 */ /* 0x001fe4000ff3e0ff */
[C---:B------:R-:W-:Y:S02]  /*1820*/  IADD3.X R17, PT, PT, R5.reuse, UR5, RZ, P0, !PT ;  /* 0x0000000505117c10 */ /* 0x040fe400087fe4ff */
[----:B------:R-:W-:-:S09]  /*1830*/  IADD3.X R25, PT, PT, R5, UR9, RZ, P1, !PT ;  /* 0x0000000905197c10 */ /* 0x000fd20008ffe4ff */
.L_x_183:
[----:B------:R-:W2:Y:S01]  /*1840*/  LDG.E.ENL2.256 R4, R8, desc[UR6][R24.64+-0x20] ;  /* 0xffffff061808797e */ /* 0x000ea20008121904 */
[----:B------:R-:W-:Y:S01]  /*1850*/  ISETP.NE.AND P0, PT, R14, R15, PT ;  /* 0x0000000f0e00720c */ /* 0x000fe20003f05270 */
[----:B------:R-:W-:Y:S01]  /*1860*/  BSSY.RECONVERGENT B0, `(.L_x_167) ;  /* 0x000000c000007945 */ /* 0x000fe20003800200 */
[----:B-12---:R-:W-:Y:S02]  /*1870*/  IMAD.MOV.U32 R12, RZ, RZ, R8 ;  /* 0x000000ffff0c7224 */ /* 0x006fe400078e0008 */
        /* <DEDUP_REMOVED lines=10> */
.L_x_168:
[----:B------:R-:W-:Y:S05]  /*1920*/  BSYNC.RECONVERGENT B0 ;  /* 0x0000000000007941 */ /* 0x000fea0003800200 */
.L_x_167:
        /* <DEDUP_REMOVED lines=13> */
.L_x_170:
[----:B------:R-:W-:Y:S05]  /*1a00*/  BSYNC.RECONVERGENT B0 ;  /* 0x0000000000007941 */ /* 0x000fea0003800200 */
.L_x_169:
        /* <DEDUP_REMOVED lines=13> */
.L_x_172:
[----:B------:R-:W-:Y:S05]  /*1ae0*/  BSYNC.RECONVERGENT B0 ;  /* 0x0000000000007941 */ /* 0x000fea0003800200 */
.L_x_171:
        /* <DEDUP_REMOVED lines=15> */
.L_x_174:
[----:B------:R-:W-:Y:S05]  /*1be0*/  BSYNC.RECONVERGENT B0 ;  /* 0x0000000000007941 */ /* 0x000fea0003800200 */
.L_x_173:
[----:B------:R0:W-:Y:S04]  /*1bf0*/  STG.E.ENL2.256 desc[UR6][R26.64+-0x20], R12, R8 ;  /* 0xffffff0c1a08797f */ /* 0x0001e8000f121806 */
[----:B------:R-:W2:Y:S01]  /*1c00*/  LDG.E.ENL2.256 R4, R16, desc[UR6][R24.64] ;  /* 0xfe0000061810797e */ /* 0x000ea20008121904 */
        /* <DEDUP_REMOVED lines=13> */
.L_x_176:
[----:B------:R-:W-:Y:S05]  /*1ce0*/  BSYNC.RECONVERGENT B0 ;  /* 0x0000000000007941 */ /* 0x000fea0003800200 */
.L_x_175:
[----:B------:R-:W-:Y:S01]  /*1cf0*/  ISETP.NE.AND P0, PT, R20, R21, PT ;  /* 0x000000151400720c */ /* 0x000fe20003f05270 */
[----:B------:R-:W-:Y:S01]  /*1d00*/  BSSY.RECONVERGENT B0, `(.L_x_177) ;  /* 0x000000d000007945 */ /* 0x000fe20003800200 */
[----:B------:R-:W-:Y:S02]  /*1d10*/  VIADD R0, R0, 0x2 ;  /* 0x0000000200007836 */ /* 0x000fe40000000000 */
[----:B------:R-:W-:Y:S02]  /*1d20*/  IMAD.MOV.U32 R22, RZ, RZ, R18 ;  /* 0x000000ffff167224 */ /* 0x000fe400078e0012 */
[----:B------:R-:W-:-:S07]  /*1d30*/  IMAD.MOV.U32 R23, RZ, RZ, R19 ;  /* 0x000000ffff177224 */ /* 0x000fce00078e0013 */
        /* <DEDUP_REMOVED lines=9> */
.L_x_178:
[----:B------:R-:W-:Y:S05]  /*1dd0*/  BSYNC.RECONVERGENT B0 ;  /* 0x0000000000007941 */ /* 0x000fea0003800200 */
.L_x_177:
[----:B------:R-:W-:Y:S01]  /*1de0*/  ISETP.NE.AND P0, PT, R22, R23, PT ;  /* 0x000000171600720c */ /* 0x000fe20003f05270 */
[----:B------:R-:W-:Y:S01]  /*1df0*/  BSSY.RECONVERGENT B0, `(.L_x_179) ;  /* 0x000000d000007945 */ /* 0x000fe20003800200 */
[----:B------:R-:W-:Y:S01]  /*1e00*/  ISETP.NE.AND P1, PT, R0, RZ, PT ;  /* 0x000000ff0000720c */ /* 0x000fe20003f25270 */
[----:B------:R-:W-:Y:S02]  /*1e10*/  IMAD.MOV.U32 R12, RZ, RZ, R4 ;  /* 0x000000ffff0c7224 */ /* 0x000fe400078e0004 */
[----:B------:R-:W-:-:S08]  /*1e20*/  IMAD.MOV.U32 R13, RZ, RZ, R5 ;  /* 0x000000ffff0d7224 */ /* 0x000fd000078e0005 */
        /* <DEDUP_REMOVED lines=9> */
.L_x_180:
[----:B------:R-:W-:Y:S05]  /*1ec0*/  BSYNC.RECONVERGENT B0 ;  /* 0x0000000000007941 */ /* 0x000fea0003800200 */
.L_x_179:
        /* <DEDUP_REMOVED lines=13> */
.L_x_182:
[----:B------:R-:W-:Y:S05]  /*1fa0*/  BSYNC.RECONVERGENT B0 ;  /* 0x0000000000007941 */ /* 0x000fea0003800200 */
.L_x_181:
[----:B------:R1:W-:Y:S01]  /*1fb0*/  STG.E.ENL2.256 desc[UR6][R26.64], R20, R12 ;  /* 0xf80000141a0c797f */ /* 0x0003e2000f121806 */
[----:B------:R-:W-:Y:S02]  /*1fc0*/  IADD3 R16, P0, PT, R26, 0x40, RZ ;  /* 0x000000401a107810 */ /* 0x000fe40007f1e0ff */
[----:B------:R-:W-:-:S03]  /*1fd0*/  IADD3 R24, P2, PT, R24, 0x40, RZ ;  /* 0x0000004018187810 */ /* 0x000fc60007f5e0ff */
[----:B------:R-:W-:Y:S02]  /*1fe0*/  IMAD.X R17, RZ, RZ, R27, P0 ;  /* 0x000000ffff117224 */ /* 0x000fe400000e061b */
[----:B------:R-:W-:Y:S01]  /*1ff0*/  IMAD.X R25, RZ, RZ, R25, P2 ;  /* 0x000000ffff197224 */ /* 0x000fe200010e0619 */
[----:B------:R-:W-:Y:S07]  /*2000*/  @P1 BRA `(.L_x_183) ;  /* 0xfffffff8000c1947 */ /* 0x000fee000383ffff */
.L_x_156:
[----:B------:R-:W-:Y:S05]  /*2010*/  BSYNC.RECONVERGENT B1 ;  /* 0x0000000000017941 */ /* 0x000fea0003800200 */
.L_x_155:
[----:B------:R-:W-:-:S13]  /*2020*/  ISETP.NE.AND P0, PT, R3, 0x1f, PT ;  /* 0x0000001f0300780c */ /* 0x000fda0003f05270 */
[----:B------:R-:W-:Y:S05]  /*2030*/  @P0 EXIT ;  /* 0x000000000000094d */ /* 0x000fea0003800000 */
[----:B------:R-:W2:Y:S02]  /*2040*/  LDCU UR4, c[0x0][0x380] ;  /* 0x00007000ff0477ac */ /* 0x000ea40008000800 */
[----:B--2---:R-:W-:-:S06]  /*2050*/  ULOP3.LUT UR4, UR4, 0x1f, URZ, 0xc0, !UPT ;  /* 0x0000001f04047892 */ /* 0x004fcc000f8ec0ff */
[----:B------:R-:W-:-:S04]  /*2060*/  ISETP.NE.U32.AND P0, PT, RZ, UR4, PT ;  /* 0x00000004ff007c0c */ /* 0x000fc8000bf05070 */
[----:B------:R-:W-:-:S13]  /*2070*/  ISETP.NE.AND.EX P0, PT, RZ, RZ, PT, P0 ;  /* 0x000000ffff00720c */ /* 0x000fda0003f05300 */
[----:B------:R-:W-:Y:S05]  /*2080*/  @!P0 EXIT ;  /* 0x000000000000894d */ /* 0x000fea0003800000 */
[----:B------:R-:W-:Y:S01]  /*2090*/  IADD3 R9, P0, PT, R2, UR4, RZ ;  /* 0x0000000402097c10 */ /* 0x000fe2000ff1e0ff */
[----:B------:R-:W-:Y:S01]  /*20a0*/  IMAD.MOV.U32 R3, RZ, RZ, RZ ;  /* 0x000000ffff037224 */ /* 0x000fe200078e00ff */
[----:B------:R-:W2:Y:S03]  /*20b0*/  LDCU.64 UR8, c[0x0][0x388] ;  /* 0x00007100ff0877ac */ /* 0x000ea60008000a00 */
[----:B------:R-:W-:Y:S01]  /*20c0*/  IMAD.X R10, RZ, RZ, R3, P0 ;  /* 0x000000ffff0a7224 */ /* 0x000fe200000e0603 */
[----:B------:R-:W3:Y:S07]  /*20d0*/  LDCU.64 UR10, c[0x0][0x390] ;  /* 0x00007200ff0a77ac */ /* 0x000eee0008000a00 */
.L_x_186:
[C---:B------:R-:W-:Y:S01]  /*20e0*/  IMAD.SHL.U32 R6, R2.reuse, 0x8, RZ ;  /* 0x0000000802067824 */ /* 0x040fe200078e00ff */
[----:B------:R-:W-:-:S04]  /*20f0*/  SHF.L.U64.HI R7, R2, 0x3, R3 ;  /* 0x0000000302077819 */ /* 0x000fc80000010203 */
[----:B0-2---:R-:W-:-:S04]  /*2100*/  IADD3 R4, P0, PT, R6, UR8, RZ ;  /* 0x0000000806047c10 */ /* 0x005fc8000ff1e0ff */
[----:B------:R-:W-:-:S05]  /*2110*/  IADD3.X R5, PT, PT, R7, UR9, RZ, P0, !PT ;  /* 0x0000000907057c10 */ /* 0x000fca00087fe4ff */
[----:B------:R-:W2:Y:S04]  /*2120*/  LDG.E R0, desc[UR6][R4.64] ;  /* 0x0000000604007981 */ /* 0x000ea8000c1e1900 */
[----:B------:R-:W4:Y:S01]  /*2130*/  LDG.E R11, desc[UR6][R4.64+0x4] ;  /* 0x00000406040b7981 */ /* 0x000f22000c1e1900 */
[----:B------:R-:W-:Y:S01]  /*2140*/  ISETP.NE.AND P0, PT, R14, R15, PT ;  /* 0x0000000f0e00720c */ /* 0x000fe20003f05270 */
[----:B------:R-:W-:Y:S01]  /*2150*/  BSSY.RECONVERGENT B0, `(.L_x_184) ;  /* 0x0000010000007945 */ /* 0x000fe20003800200 */
[----:B---3--:R-:W-:Y:S01]  /*2160*/  IADD3 R6, P1, PT, R6, UR10, RZ ;  /* 0x0000000a06067c10 */ /* 0x008fe2000ff3e0ff */
[----:B-1----:R-:W-:Y:S02]  /*2170*/  IMAD.MOV.U32 R13, RZ, RZ, R15 ;  /* 0x000000ffff0d7224 */ /* 0x002fe400078e000f */
[----:B------:R-:W-:Y:S01]  /*2180*/  IMAD.MOV.U32 R8, RZ, RZ, R14 ;  /* 0x000000ffff087224 */ /* 0x000fe200078e000e */
[----:B------:R-:W-:Y:S01]  /*2190*/  IADD3.X R7, PT, PT, R7, UR11, RZ, P1, !PT ;  /* 0x0000000b07077c10 */ /* 0x000fe20008ffe4ff */
[----:B--2---:R-:W-:-:S02]  /*21a0*/  IMAD.MOV.U32 R14, RZ, RZ, R0 ;  /* 0x000000ffff0e7224 */ /* 0x004fc400078e0000 */
        /* <DEDUP_REMOVED lines=10> */
.L_x_185:
[----:B------:R-:W-:Y:S05]  /*2250*/  BSYNC.RECONVERGENT B0 ;  /* 0x0000000000007941 */ /* 0x000fea0003800200 */
.L_x_184:
[----:B------:R-:W-:Y:S01]  /*2260*/  VIADD R2, R2, 0x1 ;  /* 0x0000000102027836 */ /* 0x000fe20000000000 */
[----:B------:R4:W-:Y:S04]  /*2270*/  STG.E desc[UR6][R6.64], R14 ;  /* 0x0000000e06007986 */ /* 0x0009e8000c101906 */
[----:B------:R4:W-:Y:S01]  /*2280*/  STG.E desc[UR6][R6.64+0x4], R15 ;  /* 0x0000040f06007986 */ /* 0x0009e2000c101906 */
[----:B------:R-:W-:-:S04]  /*2290*/  ISETP.GT.U32.AND P0, PT, R9, R2, PT ;  /* 0x000000020900720c */ /* 0x000fc80003f04070 */
[----:B------:R-:W-:-:S13]  /*22a0*/  ISETP.GT.U32.AND.EX P0, PT, R10, RZ, PT, P0 ;  /* 0x000000ff0a00720c */ /* 0x000fda0003f04100 */
[----:B----4-:R-:W-:Y:S05]  /*22b0*/  @P0 BRA `(.L_x_186) ;  /* 0xfffffffc00880947 */ /* 0x010fea000383ffff */
[----:B------:R-:W-:Y:S05]  /*22c0*/  EXIT ;  /* 0x000000000000794d */ /* 0x000fea0003800000 */
.L_x_187:
        /* <DEDUP_REMOVED lines=11> */
.L_x_191:


//--------------------- .nv.shared.reserved.0     --------------------------
	.section	.nv.shared.reserved.0,"aw",@nobits
	.weak		__nv_reservedSMEM_offset_0_alias
	.size		__nv_reservedSMEM_offset_0_alias, 0, 64
	.other		__nv_reservedSMEM_offset_0_alias,@"STO_CUDA_RESERVED_SHARED STV_DEFAULT"
__nv_reservedSMEM_offset_0_alias:
	.zero		0
	.zero		64


//--------------------- .nv.constant0._ZN8scan_gpu20scan_gpu_single_warpI5SumOpLj2EEEvmPKNT_4DataEPS3_ --------------------------
	.section	.nv.constant0._ZN8scan_gpu20scan_gpu_single_warpI5SumOpLj2EEEvmPKNT_4DataEPS3_,"a",@progbits
	.sectionflags	@""
	.align	4
.nv.constant0._ZN8scan_gpu20scan_gpu_single_warpI5SumOpLj2EEEvmPKNT_4DataEPS3_:
	.zero		920


//--------------------- .nv.constant0._ZN8scan_gpu20scan_gpu_single_warpI5SumOpLj4EEEvmPKNT_4DataEPS3_ --------------------------
	.section	.nv.constant0._ZN8scan_gpu20scan_gpu_single_warpI5SumOpLj4EEEvmPKNT_4DataEPS3_,"a",@progbits
	.sectionflags	@""
	.align	4
.nv.constant0._ZN8scan_gpu20scan_gpu_single_warpI5SumOpLj4EEEvmPKNT_4DataEPS3_:
	.zero		920


//--------------------- .nv.constant0._ZN8scan_gpu20scan_gpu_single_warpI18DebugRangeConcatOpLj2EEEvmPKNT_4DataEPS3_ --------------------------
	.section	.nv.constant0._ZN8scan_gpu20scan_gpu_single_warpI18DebugRangeConcatOpLj2EEEvmPKNT_4DataEPS3_,"a",@progbits
	.sectionflags	@""
	.align	4
.nv.constant0._ZN8scan_gpu20scan_gpu_single_warpI18DebugRangeConcatOpLj2EEEvmPKNT_4DataEPS3_:
	.zero		920


//--------------------- .nv.constant0._ZN8scan_gpu20scan_gpu_single_warpI18DebugRangeConcatOpLj4EEEvmPKNT_4DataEPS3_ --------------------------
	.section	.nv.constant0._ZN8scan_gpu20scan_gpu_single_warpI18DebugRangeConcatOpLj4EEEvmPKNT_4DataEPS3_,"a",@progbits
	.sectionflags	@""
	.align	4
.nv.constant0._ZN8scan_gpu20scan_gpu_single_warpI18DebugRangeConcatOpLj4EEEvmPKNT_4DataEPS3_:
	.zero		920


//--------------------- SYMBOLS --------------------------

	.type		.nv.reservedSmem.offset0,@object
	.size		.nv.reservedSmem.offset0,0x4
